	.target	sm_100a

	.elftype	@"ET_EXEC"


//--------------------- .note.nv.tkinfo           --------------------------
	.section	.note.nv.tkinfo,"",@"SHT_NOTE"
	.sectionflags	@"SHF_NOTE_NV_TKINFO"
	.tkinfo
        /*0018*/ 	.word	0x00000081
        /*0030*/ 	.string	""
        /*0030*/ 	.string	"ptxas-blackwell"
        /*0030*/ 	.string	"Cuda compilation tools, release 12.9, V12.9.86"
        /*0030*/ 	.string	"Build cuda_12.9.r12.9/compiler.36037853_0"
        /*0030*/ 	.string	"-v  -suppress-debug-info  -lineinfo  -arch sm_100a "



//--------------------- .note.nv.cuver            --------------------------
	.section	.note.nv.cuver,"",@"SHT_NOTE"
	.sectionflags	@"SHF_NOTE_NV_CUVER"
        /*0018*/ 	.short	0x0001
        /*001a*/ 	.short	0x0064
        /*001c*/ 	.short	0x0001
        /*001e*/ 	.short	0x0000
        /*0020*/ 	.short	0x0001
        /*0022*/ 	.short	0x0000


//--------------------- .nv.info                  --------------------------
	.section	.nv.info,"",@"SHT_CUDA_INFO"
	.align	4


	//----- nvinfo : EIATTR_REGCOUNT
	.align		4
        /*0000*/ 	.byte	0x04, 0x2f
        /*0002*/ 	.short	(.L_4 - .L_3)
	.align		4
.L_3:
        /*0004*/ 	.word	index@(gluon_tcgen05)
        /*0008*/ 	.word	0x00000027


	//----- nvinfo : EIATTR_FRAME_SIZE
	.align		4
.L_4:
        /*000c*/ 	.byte	0x04, 0x11
        /*000e*/ 	.short	(.L_6 - .L_5)
	.align		4
.L_5:
        /*0010*/ 	.word	index@($__internal_2_$__cuda_sm10x_tcgen05_guardrail_trap_unallocated_columns_being_dealloced)
        /*0014*/ 	.word	0x00000000


	//----- nvinfo : EIATTR_FRAME_SIZE
	.align		4
.L_6:
        /*0018*/ 	.byte	0x04, 0x11
        /*001a*/ 	.short	(.L_8 - .L_7)
	.align		4
.L_7:
        /*001c*/ 	.word	index@($__internal_1_$__cuda_sm10x_tcgen05_guardrail_trap_phase_invalid_during_alloc)
        /*0020*/ 	.word	0x00000000


	//----- nvinfo : EIATTR_FRAME_SIZE
	.align		4
.L_8:
        /*0024*/ 	.byte	0x04, 0x11
        /*0026*/ 	.short	(.L_10 - .L_9)
	.align		4
.L_9:
        /*0028*/ 	.word	index@($__internal_0_$__cuda_sm10x_tcgen05_guardrail_trap_col_being_dealloced_not_returned_by_alloc)
        /*002c*/ 	.word	0x00000000


	//----- nvinfo : EIATTR_FRAME_SIZE
	.align		4
.L_10:
        /*0030*/ 	.byte	0x04, 0x11
        /*0032*/ 	.short	(.L_12 - .L_11)
	.align		4
.L_11:
        /*0034*/ 	.word	index@(gluon_tcgen05)
        /*0038*/ 	.word	0x00000000


	//----- nvinfo : EIATTR_MIN_STACK_SIZE
	.align		4
.L_12:
        /*003c*/ 	.byte	0x04, 0x12
        /*003e*/ 	.short	(.L_14 - .L_13)
	.align		4
.L_13:
        /*0040*/ 	.word	index@(gluon_tcgen05)
        /*0044*/ 	.word	0x00000000
.L_14:


//--------------------- .nv.info.gluon_tcgen05    --------------------------
	.section	.nv.info.gluon_tcgen05,"",@"SHT_CUDA_INFO"
	.sectionflags	@""
	.align	4


	//----- nvinfo : EIATTR_CUDA_API_VERSION
	.align		4
        /*0000*/ 	.byte	0x04, 0x37
        /*0002*/ 	.short	(.L_16 - .L_15)
.L_15:
        /*0004*/ 	.word	0x00000081


	//----- nvinfo : EIATTR_KPARAM_INFO
	.align		4
.L_16:
        /*0008*/ 	.byte	0x04, 0x17
        /*000a*/ 	.short	(.L_18 - .L_17)
.L_17:
        /*000c*/ 	.word	0x00000000
        /*0010*/ 	.short	0x000a
        /*0012*/ 	.short	0x0048
        /*0014*/ 	.byte	0x00, 0xf4, 0x21, 0x00


	//----- nvinfo : EIATTR_KPARAM_INFO
	.align		4
.L_18:
        /*0018*/ 	.byte	0x04, 0x17
        /*001a*/ 	.short	(.L_20 - .L_19)
.L_19:
        /*001c*/ 	.word	0x00000000
        /*0020*/ 	.short	0x0009
        /*0022*/ 	.short	0x0040
        /*0024*/ 	.byte	0x00, 0xf4, 0x21, 0x00


	//----- nvinfo : EIATTR_KPARAM_INFO
	.align		4
.L_20:
        /*0028*/ 	.byte	0x04, 0x17
        /*002a*/ 	.short	(.L_22 - .L_21)
.L_21:
        /*002c*/ 	.word	0x00000000
        /*0030*/ 	.short	0x0008
        /*0032*/ 	.short	0x0038
        /*0034*/ 	.byte	0x00, 0xf0, 0x21, 0x00


	//----- nvinfo : EIATTR_KPARAM_INFO
	.align		4
.L_22:
        /*0038*/ 	.byte	0x04, 0x17
        /*003a*/ 	.short	(.L_24 - .L_23)
.L_23:
        /*003c*/ 	.word	0x00000000
        /*0040*/ 	.short	0x0007
        /*0042*/ 	.short	0x0030
        /*0044*/ 	.byte	0x00, 0xf0, 0x21, 0x00


	//----- nvinfo : EIATTR_KPARAM_INFO
	.align		4
.L_24:
        /*0048*/ 	.byte	0x04, 0x17
        /*004a*/ 	.short	(.L_26 - .L_25)
.L_25:
        /*004c*/ 	.word	0x00000000
        /*0050*/ 	.short	0x0006
        /*0052*/ 	.short	0x0028
        /*0054*/ 	.byte	0x00, 0xf0, 0x21, 0x00


	//----- nvinfo : EIATTR_KPARAM_INFO
	.align		4
.L_26:
        /*0058*/ 	.byte	0x04, 0x17
        /*005a*/ 	.short	(.L_28 - .L_27)
.L_27:
        /*005c*/ 	.word	0x00000000
        /*0060*/ 	.short	0x0005
        /*0062*/ 	.short	0x0020
        /*0064*/ 	.byte	0x00, 0xf0, 0x11, 0x00


	//----- nvinfo : EIATTR_KPARAM_INFO
	.align		4
.L_28:
        /*0068*/ 	.byte	0x04, 0x17
        /*006a*/ 	.short	(.L_30 - .L_29)
.L_29:
        /*006c*/ 	.word	0x00000000
        /*0070*/ 	.short	0x0004
        /*0072*/ 	.short	0x001c
        /*0074*/ 	.byte	0x00, 0xf0, 0x11, 0x00


	//----- nvinfo : EIATTR_KPARAM_INFO
	.align		4
.L_30:
        /*0078*/ 	.byte	0x04, 0x17
        /*007a*/ 	.short	(.L_32 - .L_31)
.L_31:
        /*007c*/ 	.word	0x00000000
        /*0080*/ 	.short	0x0003
        /*0082*/ 	.short	0x0018
        /*0084*/ 	.byte	0x00, 0xf0, 0x11, 0x00


	//----- nvinfo : EIATTR_KPARAM_INFO
	.align		4
.L_32:
        /*0088*/ 	.byte	0x04, 0x17
        /*008a*/ 	.short	(.L_34 - .L_33)
.L_33:
        /*008c*/ 	.word	0x00000000
        /*0090*/ 	.short	0x0002
        /*0092*/ 	.short	0x0010
        /*0094*/ 	.byte	0x00, 0xf4, 0x21, 0x00


	//----- nvinfo : EIATTR_KPARAM_INFO
	.align		4
.L_34:
        /*0098*/ 	.byte	0x04, 0x17
        /*009a*/ 	.short	(.L_36 - .L_35)
.L_35:
        /*009c*/ 	.word	0x00000000
        /*00a0*/ 	.short	0x0001
        /*00a2*/ 	.short	0x0008
        /*00a4*/ 	.byte	0x00, 0xf4, 0x21, 0x00


	//----- nvinfo : EIATTR_KPARAM_INFO
	.align		4
.L_36:
        /*00a8*/ 	.byte	0x04, 0x17
        /*00aa*/ 	.short	(.L_38 - .L_37)
.L_37:
        /*00ac*/ 	.word	0x00000000
        /*00b0*/ 	.short	0x0000
        /*00b2*/ 	.short	0x0000
        /*00b4*/ 	.byte	0x00, 0xf4, 0x21, 0x00


	//----- nvinfo : EIATTR_AT_ENTRY_FRAGMENTS
	.align		4
.L_38:
        /*00b8*/ 	.byte	0x04, 0x4f
        /*00ba*/ 	.short	(.L_40 - .L_39)


	//   ....[0]....
.L_39:
        /*00bc*/ 	.word	0x00000004


	//----- nvinfo : EIATTR_RESERVED_SMEM_USED
	.align		4
.L_40:
        /*00c0*/ 	.byte	0x01, 0x41
	.zero		2


	//----- nvinfo : EIATTR_SPARSE_MMA_MASK
	.align		4
        /*00c4*/ 	.byte	0x03, 0x50
        /*00c6*/ 	.short	0x0000


	//----- nvinfo : EIATTR_TCGEN05_1CTA_USED
	.align		4
        /*00c8*/ 	.byte	0x01, 0x51
	.zero		2


	//----- nvinfo : EIATTR_MAXREG_COUNT
	.align		4
        /*00cc*/ 	.byte	0x03, 0x1b
        /*00ce*/ 	.short	0x00ff


	//----- nvinfo : EIATTR_NUM_BARRIERS
	.align		4
        /*00d0*/ 	.byte	0x02, 0x4c
        /*00d2*/ 	.byte	0x01
	.zero		1


	//----- nvinfo : EIATTR_INT_WARP_WIDE_INSTR_OFFSETS
	.align		4
        /*00d4*/ 	.byte	0x04, 0x31
        /*00d6*/ 	.short	(.L_42 - .L_41)


	//   ....[0]....
.L_41:
        /*00d8*/ 	.word	0x00001770


	//   ....[1]....
        /*00dc*/ 	.word	0x00001790


	//   ....[2]....
        /*00e0*/ 	.word	0x00001820


	//   ....[3]....
        /*00e4*/ 	.word	0x00001a10


	//   ....[4]....
        /*00e8*/ 	.word	0x00001a60


	//   ....[5]....
        /*00ec*/ 	.word	0x00001a70


	//   ....[6]....
        /*00f0*/ 	.word	0x00001aa0


	//   ....[7]....
        /*00f4*/ 	.word	0x00001ea0


	//   ....[8]....
        /*00f8*/ 	.word	0x00001eb0


	//   ....[9]....
        /*00fc*/ 	.word	0x00002030


	//   ....[10]....
        /*0100*/ 	.word	0x000020a0


	//   ....[11]....
        /*0104*/ 	.word	0x000020b0


	//   ....[12]....
        /*0108*/ 	.word	0x000020f0


	//   ....[13]....
        /*010c*/ 	.word	0x000025a0


	//   ....[14]....
        /*0110*/ 	.word	0x000025b0


	//   ....[15]....
        /*0114*/ 	.word	0x00002880


	//   ....[16]....
        /*0118*/ 	.word	0x00002890


	//   ....[17]....
        /*011c*/ 	.word	0x00002c00


	//   ....[18]....
        /*0120*/ 	.word	0x00002c50


	//----- nvinfo : EIATTR_COOP_GROUP_MASK_REGIDS
	.align		4
.L_42:
        /*0124*/ 	.byte	0x04, 0x29
        /*0126*/ 	.short	(.L_44 - .L_43)


	//   ....[0]....
.L_43:
        /*0128*/ 	.word	0xffffffff


	//   ....[1]....
        /*012c*/ 	.word	0xffffffff


	//   ....[2]....
        /*0130*/ 	.word	0xffffffff


	//   ....[3]....
        /*0134*/ 	.word	0xffffffff


	//   ....[4]....
        /*0138*/ 	.word	0xffffffff


	//   ....[5]....
        /*013c*/ 	.word	0xffffffff


	//   ....[6]....
        /*0140*/ 	.word	0xffffffff


	//   ....[7]....
        /*0144*/ 	.word	0xffffffff


	//   ....[8]....
        /*0148*/ 	.word	0xffffffff


	//   ....[9]....
        /*014c*/ 	.word	0xffffffff


	//----- nvinfo : EIATTR_COOP_GROUP_INSTR_OFFSETS
	.align		4
.L_44:
        /*0150*/ 	.byte	0x04, 0x28
        /*0152*/ 	.short	(.L_46 - .L_45)


	//   ....[0]....
.L_45:
        /*0154*/ 	.word	0x00000050


	//   ....[1]....
        /*0158*/ 	.word	0x00000310


	//   ....[2]....
        /*015c*/ 	.word	0x00000500


	//   ....[3]....
        /*0160*/ 	.word	0x000009a0


	//   ....[4]....
        /*0164*/ 	.word	0x00000ae0


	//   ....[5]....
        /*0168*/ 	.word	0x00000fe0


	//   ....[6]....
        /*016c*/ 	.word	0x00001120


	//   ....[7]....
        /*0170*/ 	.word	0x00001610


	//   ....[8]....
        /*0174*/ 	.word	0x00002a90


	//   ....[9]....
        /*0178*/ 	.word	0x00002d00


	//----- nvinfo : EIATTR_VRC_CTA_INIT_COUNT
	.align		4
.L_46:
        /*017c*/ 	.byte	0x02, 0x4a
        /*017e*/ 	.byte	0x80
	.zero		1


	//----- nvinfo : EIATTR_MBARRIER_INSTR_OFFSETS
	.align		4
        /*0180*/ 	.byte	0x04, 0x39
        /*0182*/ 	.short	(.L_48 - .L_47)


	//   ....[0]....
.L_47:
        /*0184*/ 	.word	0x00001840
        /*0188*/ 	.word	0x000000ff
        /*018c*/ 	.word	0x00018000
        /*0190*/ 	.short	0x0100
        /*0192*/ 	.byte	0x08
	.zero		1


	//   ....[1]....
        /*0194*/ 	.word	0x00001850
        /*0198*/ 	.word	0x000000ff
        /*019c*/ 	.word	0x00018010
        /*01a0*/ 	.short	0x0100
        /*01a2*/ 	.byte	0x08
	.zero		1


	//   ....[2]....
        /*01a4*/ 	.word	0x00001900
        /*01a8*/ 	.word	0x000000ff
        /*01ac*/ 	.word	0x00018008
        /*01b0*/ 	.short	0x0100
        /*01b2*/ 	.byte	0x08
	.zero		1


	//   ....[3]....
        /*01b4*/ 	.word	0x00001910
        /*01b8*/ 	.word	0x000000ff
        /*01bc*/ 	.word	0x00018018
        /*01c0*/ 	.short	0x0100
        /*01c2*/ 	.byte	0x08
	.zero		1


	//   ....[4]....
        /*01c4*/ 	.word	0x00001b10
        /*01c8*/ 	.word	0x000000ff
        /*01cc*/ 	.word	0x00018000
        /*01d0*/ 	.short	0x010a
        /*01d2*/ 	.byte	0x08
	.zero		1


	//   ....[5]....
        /*01d4*/ 	.word	0x00001f00
        /*01d8*/ 	.word	0x000000ff
        /*01dc*/ 	.word	0x00018010
        /*01e0*/ 	.short	0x010a
        /*01e2*/ 	.byte	0x08
	.zero		1


	//   ....[6]....
        /*01e4*/ 	.word	0x00002160
        /*01e8*/ 	.word	0x000000ff
        /*01ec*/ 	.word	0x00018000
        /*01f0*/ 	.short	0x010a
        /*01f2*/ 	.byte	0x2a
	.zero		1


	//   ....[7]....
        /*01f4*/ 	.word	0x000025f0
        /*01f8*/ 	.word	0x000000ff
        /*01fc*/ 	.word	0x00018010
        /*0200*/ 	.short	0x010a
        /*0202*/ 	.byte	0x2a
	.zero		1


	//   ....[8]....
        /*0204*/ 	.word	0x000026c0
        /*0208*/ 	.word	0x000000ff
        /*020c*/ 	.word	0x00018000
        /*0210*/ 	.short	0x0108
        /*0212*/ 	.byte	0x08
	.zero		1


	//   ....[9]....
        /*0214*/ 	.word	0x000026d0
        /*0218*/ 	.word	0x000000ff
        /*021c*/ 	.word	0x00018010
        /*0220*/ 	.short	0x0108
        /*0222*/ 	.byte	0x08
	.zero		1


	//   ....[10]....
        /*0224*/ 	.word	0x00002720
        /*0228*/ 	.word	0x000000ff
        /*022c*/ 	.word	0x00018008
        /*0230*/ 	.short	0x0108
        /*0232*/ 	.byte	0x08
	.zero		1


	//   ....[11]....
        /*0234*/ 	.word	0x00002730
        /*0238*/ 	.word	0x000000ff
        /*023c*/ 	.word	0x00018018
        /*0240*/ 	.short	0x0108
        /*0242*/ 	.byte	0x08
	.zero		1


	//   ....[12]....
        /*0244*/ 	.word	0x00002d20
        /*0248*/ 	.word	0x000000ff
        /*024c*/ 	.word	0x00018000
        /*0250*/ 	.short	0x010a
        /*0252*/ 	.byte	0x08
	.zero		1


	//   ....[13]....
        /*0254*/ 	.word	0x00002d50
        /*0258*/ 	.word	0x000000ff
        /*025c*/ 	.word	0x00018010
        /*0260*/ 	.short	0x010a
        /*0262*/ 	.byte	0x08
	.zero		1


	//   ....[14]....
        /*0264*/ 	.word	0x00002d80
        /*0268*/ 	.word	0x000000ff
        /*026c*/ 	.word	0x00018000
        /*0270*/ 	.short	0x010a
        /*0272*/ 	.byte	0x2a
	.zero		1


	//   ....[15]....
        /*0274*/ 	.word	0x00002db0
        /*0278*/ 	.word	0x000000ff
        /*027c*/ 	.word	0x00018010
        /*0280*/ 	.short	0x010a
        /*0282*/ 	.byte	0x2a
	.zero		1


	//----- nvinfo : EIATTR_NUM_MBARRIERS
	.align		4
.L_48:
        /*0284*/ 	.byte	0x03, 0x38
        /*0286*/ 	.short	0x0004


	//----- nvinfo : EIATTR_EXIT_INSTR_OFFSETS
	.align		4
        /*0288*/ 	.byte	0x04, 0x1c
        /*028a*/ 	.short	(.L_50 - .L_49)


	//   ....[0]....
.L_49:
        /*028c*/ 	.word	0x00002d10


	//----- nvinfo : EIATTR_REQNTID
	.align		4
.L_50:
        /*0290*/ 	.byte	0x04, 0x10
        /*0292*/ 	.short	(.L_52 - .L_51)
.L_51:
        /*0294*/ 	.word	0x00000100
        /*0298*/ 	.word	0x00000001
        /*029c*/ 	.word	0x00000001


	//----- nvinfo : EIATTR_CRS_STACK_SIZE
	.align		4
.L_52:
        /*02a0*/ 	.byte	0x04, 0x1e
        /*02a2*/ 	.short	(.L_54 - .L_53)
.L_53:
        /*02a4*/ 	.word	0x00000000


	//----- nvinfo : EIATTR_CBANK_PARAM_SIZE
	.align		4
.L_54:
        /*02a8*/ 	.byte	0x03, 0x19
        /*02aa*/ 	.short	0x0050


	//----- nvinfo : EIATTR_PARAM_CBANK
	.align		4
        /*02ac*/ 	.byte	0x04, 0x0a
        /*02ae*/ 	.short	(.L_56 - .L_55)
	.align		4
.L_55:
        /*02b0*/ 	.word	index@(.nv.constant0.gluon_tcgen05)
        /*02b4*/ 	.short	0x0380
        /*02b6*/ 	.short	0x0050


	//----- nvinfo : EIATTR_SW_WAR
	.align		4
.L_56:
        /*02b8*/ 	.byte	0x04, 0x36
        /*02ba*/ 	.short	(.L_58 - .L_57)
.L_57:
        /*02bc*/ 	.word	0x00000008
.L_58:


//--------------------- .nv.compat                --------------------------
	.section	.nv.compat,"",@"SHT_CUDA_COMPAT_INFO"
	.align	4
        /*0000*/ 	.byte	0x02, 0x02, 0x02, 0x00, 0x02, 0x05, 0x05, 0x00, 0x02, 0x03, 0x03, 0x00, 0x02, 0x06, 0x01, 0x00


//--------------------- .nv.callgraph             --------------------------
	.section	.nv.callgraph,"",@"SHT_CUDA_CALLGRAPH"
	.align	4
	.sectionentsize	8
	.align		4
        /*0000*/ 	.word	0x00000000
	.align		4
        /*0004*/ 	.word	0xffffffff
	.align		4
        /*0008*/ 	.word	0x00000000
	.align		4
        /*000c*/ 	.word	0xfffffffe
	.align		4
        /*0010*/ 	.word	0x00000000
	.align		4
        /*0014*/ 	.word	0xfffffffd
	.align		4
        /*0018*/ 	.word	0x00000000
	.align		4
        /*001c*/ 	.word	0xfffffffc


//--------------------- .text.gluon_tcgen05       --------------------------
	.section	.text.gluon_tcgen05,"ax",@progbits
	.align	128
        .global         gluon_tcgen05
        .type           gluon_tcgen05,@function
        .size           gluon_tcgen05,(.L_x_77 - gluon_tcgen05)
        .other          gluon_tcgen05,@"STO_CUDA_ENTRY STV_DEFAULT"
gluon_tcgen05:
.text.gluon_tcgen05:
[----:B------:R-:W1:Y:S01]  /*0000*/  LDC R1, c[0x0][0x37c] ;  /* 0x0000df00ff017b82 */ /* 0x000e620000000800 */
[----:B------:R-:W2:Y:S02]  /*0010*/  S2R R0, SR_TID.X ;  /* 0x0000000000007919 */ /* 0x000ea40000002100 */
[----:B--2---:R-:W-:-:S13]  /*0020*/  ISETP.GE.U32.AND P2, PT, R0, 0x20, PT ;  /* 0x000000200000780c */ /* 0x004fda0003f46070 */
[----:B------:R-:W-:Y:S05]  /*0030*/  @P2 BRA `(.L_x_0) ;  /* 0x0000000000b82947 */ /* 0x000fea0003800000 */
[----:B------:R-:W2:Y:S01]  /*0040*/  S2UR UR6, SR_CgaCtaId ;  /* 0x00000000000679c3 */ /* 0x000ea20000008800 */
[----:B------:R-:W-:Y:S01]  /*0050*/  NOP ;  /* 0x0000000000007918 */ /* 0x000fe20000000000 */
[----:B------:R-:W-:Y:S02]  /*0060*/  UMOV UR4, 0x40 ;  /* 0x0000004000047882 */ /* 0x000fe40000000000 */
[----:B--2---:R-:W-:-:S09]  /*0070*/  ULEA UR4, UR6, UR4, 0x18 ;  /* 0x0000000406047291 */ /* 0x004fd2000f8ec0ff */
[----:B------:R-:W2:Y:S01]  /*0080*/  LDS.U8 R2, [UR4] ;  /* 0x00000004ff027984 */ /* 0x000ea20008000000 */
[----:B------:R-:W-:Y:S02]  /*0090*/  UMOV UR4, 0x400 ;  /* 0x0000040000047882 */ /* 0x000fe40000000000 */
[----:B------:R-:W-:Y:S01]  /*00a0*/  ULEA UR4, UR6, UR4, 0x18 ;  /* 0x0000000406047291 */ /* 0x000fe2000f8ec0ff */
[----:B--2---:R-:W-:-:S13]  /*00b0*/  ISETP.NE.AND P0, PT, R2, RZ, PT ;  /* 0x000000ff0200720c */ /* 0x004fda0003f05270 */
[----:B------:R-:W-:Y:S05]  /*00c0*/  @P0 BRA `(.L_x_1) ;  /* 0x00000000007c0947 */ /* 0x000fea0003800000 */
[----:B------:R-:W-:-:S13]  /*00d0*/  ELECT P0, URZ, PT ;  /* 0x0000000000ff782f */ /* 0x000fda0003800000 */
[----:B------:R-:W-:Y:S05]  /*00e0*/  @!P0 BRA `(.L_x_2) ;  /* 0x0000000000848947 */ /* 0x000fea0003800000 */
[----:B------:R-:W-:Y:S01]  /*00f0*/  UMOV UR5, 0x2 ;  /* 0x0000000200057882 */ /* 0x000fe20000000000 */
[----:B------:R-:W-:Y:S02]  /*0100*/  IMAD.MOV.U32 R5, RZ, RZ, 0x1 ;  /* 0x00000001ff057424 */ /* 0x000fe400078e00ff */
[----:B------:R-:W-:Y:S02]  /*0110*/  IMAD.MOV.U32 R3, RZ, RZ, 0x3 ;  /* 0x00000003ff037424 */ /* 0x000fe400078e00ff */
[----:B------:R-:W-:Y:S04]  /*0120*/  DEPBAR.LE SB2, 0x36 ;  /* 0x0000ad800000791a */ /* 0x000fe80000000000 */
[----:B------:R-:W2:Y:S02]  /*0130*/  UTCATOMSWS.FIND_AND_SET.ALIGN UP0, UR5, UR5 ;  /* 0x00000005000575e3 */ /* 0x000ea40008000800 */
[----:B--2---:R-:W-:-:S04]  /*0140*/  PLOP3.LUT P0, PT, PT, PT, UP0, 0x80, 0x8 ;  /* 0x000000000008781c */ /* 0x004fc80003f0f008 */
[----:B------:R-:W-:-:S04]  /*0150*/  SEL R2, RZ, 0xffffffff, !P0 ;  /* 0xffffffffff027807 */ /* 0x000fc80004000000 */
[----:B------:R-:W-:Y:S01]  /*0160*/  ISETP.NE.AND P0, PT, R2, RZ, PT ;  /* 0x000000ff0200720c */ /* 0x000fe20003f05270 */
[----:B------:R-:W-:-:S12]  /*0170*/  IMAD.U32 R2, RZ, RZ, UR5 ;  /* 0x00000005ff027e24 */ /* 0x000fd8000f8e00ff */
[----:B------:R-:W-:Y:S05]  /*0180*/  @P0 BRA `(.L_x_3) ;  /* 0x0000000000240947 */ /* 0x000fea0003800000 */
.L_x_4:
[----:B------:R-:W-:Y:S05]  /*0190*/  NANOSLEEP 0x64 ;  /* 0x000000640000795d */ /* 0x000fea0003800000 */
[----:B------:R-:W-:-:S05]  /*01a0*/  UMOV UR5, 0x2 ;  /* 0x0000000200057882 */ /* 0x000fca0000000000 */
[----:B------:R-:W-:Y:S04]  /*01b0*/  DEPBAR.LE SB2, 0x36 ;  /* 0x0000ad800000791a */ /* 0x000fe80000000000 */
[----:B------:R-:W2:Y:S02]  /*01c0*/  UTCATOMSWS.FIND_AND_SET.ALIGN UP0, UR5, UR5 ;  /* 0x00000005000575e3 */ /* 0x000ea40008000800 */
[----:B--2---:R-:W-:-:S04]  /*01d0*/  PLOP3.LUT P0, PT, PT, PT, UP0, 0x80, 0x8 ;  /* 0x000000000008781c */ /* 0x004fc80003f0f008 */
[----:B------:R-:W-:-:S04]  /*01e0*/  SEL R2, RZ, 0xffffffff, !P0 ;  /* 0xffffffffff027807 */ /* 0x000fc80004000000 */
[----:B------:R-:W-:Y:S01]  /*01f0*/  ISETP.NE.AND P0, PT, R2, RZ, PT ;  /* 0x000000ff0200720c */ /* 0x000fe20003f05270 */
[----:B------:R-:W-:-:S12]  /*0200*/  IMAD.U32 R2, RZ, RZ, UR5 ;  /* 0x00000005ff027e24 */ /* 0x000fd8000f8e00ff */
[----:B------:R-:W-:Y:S05]  /*0210*/  @!P0 BRA `(.L_x_4) ;  /* 0xfffffffc00dc8947 */ /* 0x000fea000383ffff */
.L_x_3:
[C---:B------:R-:W-:Y:S01]  /*0220*/  VIADD R4, R2.reuse, 0x10 ;  /* 0x0000001002047836 */ /* 0x040fe20000000000 */
[----:B------:R-:W-:Y:S01]  /*0230*/  UMOV UR5, 0x50 ;  /* 0x0000005000057882 */ /* 0x000fe20000000000 */
[----:B------:R-:W-:Y:S01]  /*0240*/  SHF.L.U32 R3, R3, R2, RZ ;  /* 0x0000000203037219 */ /* 0x000fe200000006ff */
[----:B------:R-:W-:Y:S01]  /*0250*/  ULEA UR5, UR6, UR5, 0x18 ;  /* 0x0000000506057291 */ /* 0x000fe2000f8ec0ff */
[----:B------:R-:W-:Y:S01]  /*0260*/  IMAD.SHL.U32 R2, R2, 0x20, RZ ;  /* 0x0000002002027824 */ /* 0x000fe200078e00ff */
[----:B------:R-:W-:-:S04]  /*0270*/  SHF.L.U32 R4, R5, R4, RZ ;  /* 0x0000000405047219 */ /* 0x000fc800000006ff */
[----:B------:R-:W-:-:S05]  /*0280*/  LOP3.LUT R3, R4, R3, RZ, 0xfc, !PT ;  /* 0x0000000304037212 */ /* 0x000fca00078efcff */
[----:B------:R2:W-:Y:S04]  /*0290*/  ATOMS.OR RZ, [UR5], R3 ;  /* 0x00000003ffff798c */ /* 0x0005e8000b000005 */
[----:B------:R2:W-:Y:S01]  /*02a0*/  STS [UR4], R2 ;  /* 0x00000002ff007988 */ /* 0x0005e20008000804 */
[----:B------:R-:W-:Y:S05]  /*02b0*/  BRA `(.L_x_2) ;  /* 0x0000000000107947 */ /* 0x000fea0003800000 */
.L_x_1:
[----:B------:R-:W-:Y:S01]  /*02c0*/  IMAD.MOV.U32 R3, RZ, RZ, -0x1 ;  /* 0xffffffffff037424 */ /* 0x000fe200078e00ff */
[----:B------:R-:W-:-:S04]  /*02d0*/  MOV R2, 0x300 ;  /* 0x0000030000027802 */ /* 0x000fc80000000f00 */
[----:B------:R2:W-:Y:S03]  /*02e0*/  STS [UR4], R3 ;  /* 0x00000003ff007988 */ /* 0x0005e60008000804 */
[----:B-12---:R-:W-:Y:S05]  /*02f0*/  CALL.REL.NOINC `($__internal_1_$__cuda_sm10x_tcgen05_guardrail_trap_phase_invalid_during_alloc) ;  /* 0x0000002800c47944 */ /* 0x006fea0003c00000 */
.L_x_2:
[----:B------:R-:W-:Y:S05]  /*0300*/  WARPSYNC.ALL ;  /* 0x0000000000007948 */ /* 0x000fea0003800000 */
[----:B------:R-:W-:Y:S01]  /*0310*/  NOP ;  /* 0x0000000000007918 */ /* 0x000fe20000000000 */
.L_x_0:
[----:B------:R-:W3:Y:S08]  /*0320*/  S2UR UR4, SR_CgaCtaId ;  /* 0x00000000000479c3 */ /* 0x000ef00000008800 */
[----:B------:R-:W-:Y:S01]  /*0330*/  BAR.SYNC.DEFER_BLOCKING 0x0 ;  /* 0x0000000000007b1d */ /* 0x000fe20000010000 */
[----:B------:R-:W-:-:S05]  /*0340*/  LOP3.LUT R36, R0, 0xff, RZ, 0xc0, !PT ;  /* 0x000000ff00247812 */ /* 0x000fca00078ec0ff */
[----:B------:R-:W-:Y:S02]  /*0350*/  UMOV UR8, 0x400 ;  /* 0x0000040000087882 */ /* 0x000fe40000000000 */
[----:B--2---:R-:W2:Y:S08]  /*0360*/  LDC R3, c[0x0][0x398] ;  /* 0x0000e600ff037b82 */ /* 0x004eb00000000800 */
[----:B------:R-:W4:Y:S01]  /*0370*/  LDC R6, c[0x0][0x3a0] ;  /* 0x0000e800ff067b82 */ /* 0x000f220000000800 */
[----:B---3--:R-:W-:-:S07]  /*0380*/  ULEA UR8, UR4, UR8, 0x18 ;  /* 0x0000000804087291 */ /* 0x008fce000f8ec0ff */
[----:B------:R-:W3:Y:S02]  /*0390*/  S2UR UR16, SR_CTAID.Y ;  /* 0x00000000001079c3 */ /* 0x000ee40000002600 */
[----:B------:R-:W5:Y:S06]  /*03a0*/  LDS R4, [UR8] ;  /* 0x00000008ff047984 */ /* 0x000f6c0008000800 */
[----:B------:R-:W-:Y:S06]  /*03b0*/  BAR.SYNC.DEFER_BLOCKING 0x0 ;  /* 0x0000000000007b1d */ /* 0x000fec0000010000 */
[----:B------:R-:W-:Y:S05]  /*03c0*/  @P2 BRA `(.L_x_5) ;  /* 0x0000000000182947 */ /* 0x000fea0003800000 */
[----:B------:R-:W-:Y:S01]  /*03d0*/  ELECT P0, URZ, PT ;  /* 0x0000000000ff782f */ /* 0x000fe20003800000 */
[----:B------:R-:W-:Y:S01]  /*03e0*/  IMAD.MOV.U32 R2, RZ, RZ, 0x1 ;  /* 0x00000001ff027424 */ /* 0x000fe200078e00ff */
[----:B------:R-:W-:Y:S01]  /*03f0*/  UMOV UR5, 0x40 ;  /* 0x0000004000057882 */ /* 0x000fe20000000000 */
[----:B------:R-:W-:Y:S01]  /*0400*/  UVIRTCOUNT.DEALLOC.SMPOOL 0x80 ;  /* 0x000000800000784c */ /* 0x000fe20000000000 */
[----:B------:R-:W-:-:S09]  /*0410*/  ULEA UR5, UR4, UR5, 0x18 ;  /* 0x0000000504057291 */ /* 0x000fd2000f8ec0ff */
[----:B------:R5:W-:Y:S03]  /*0420*/  @P0 STS.U8 [UR5], R2 ;  /* 0x00000002ff000988 */ /* 0x000be60008000005 */
.L_x_5:
[----:B------:R-:W5:Y:S01]  /*0430*/  S2UR UR4, SR_CTAID.Z ;  /* 0x00000000000479c3 */ /* 0x000f620000002700 */
[----:B------:R-:W4:Y:S01]  /*0440*/  LDCU UR5, c[0x0][0x370] ;  /* 0x00006e00ff0577ac */ /* 0x000f220008000800 */
[C---:B------:R-:W-:Y:S01]  /*0450*/  ISETP.GE.U32.AND P0, PT, R36.reuse, 0x20, PT ;  /* 0x000000202400780c */ /* 0x040fe20003f06070 */
[----:B--2--5:R-:W-:Y:S01]  /*0460*/  VIADD R2, R3, 0xffffffff ;  /* 0xffffffff03027836 */ /* 0x024fe20000000000 */
[C---:B------:R-:W-:Y:S01]  /*0470*/  ISETP.NE.U32.AND P3, PT, R36.reuse, RZ, PT ;  /* 0x000000ff2400720c */ /* 0x040fe20003f65070 */
[----:B------:R-:W2:Y:S01]  /*0480*/  LDCU UR6, c[0x0][0x374] ;  /* 0x00006e80ff0677ac */ /* 0x000ea20008000800 */
[----:B------:R-:W-:Y:S01]  /*0490*/  LEA R12, R36, UR8, 0x2 ;  /* 0x00000008240c7c11 */ /* 0x000fe2000f8e10ff */
[----:B----4-:R-:W-:Y:S01]  /*04a0*/  VIADD R9, R6, 0xffffffff ;  /* 0xffffffff06097836 */ /* 0x010fe20000000000 */
[----:B------:R-:W4:Y:S01]  /*04b0*/  S2UR UR13, SR_CTAID.X ;  /* 0x00000000000d79c3 */ /* 0x000f220000002500 */
[----:B------:R-:W5:Y:S01]  /*04c0*/  LDCU.64 UR14, c[0x0][0x3c0] ;  /* 0x00007800ff0e77ac */ /* 0x000f620008000a00 */
[----:B------:R-:W-:Y:S01]  /*04d0*/  R2UR UR12, R4 ;  /* 0x00000000040c72ca */ /* 0x000fe200000e0000 */
[----:B------:R-:W-:Y:S04]  /*04e0*/  BSSY.RECONVERGENT B0, `(.L_x_6) ;  /* 0x0000011000007945 */ /* 0x000fe80003800200 */
[----:B------:R3:W-:Y:S01]  /*04f0*/  @!P0 STS [R12], RZ ;  /* 0x000000ff0c008388 */ /* 0x0007e20000000800 */
[----:B------:R-:W-:-:S03]  /*0500*/  NOP ;  /* 0x0000000000007918 */ /* 0x000fc60000000000 */
[----:B------:R3:W-:Y:S02]  /*0510*/  @!P3 STS [UR8+0x24], R2 ;  /* 0x00002402ff00b988 */ /* 0x0007e40008000808 */
[----:B--23--:R-:W-:Y:S02]  /*0520*/  UIMAD UR4, UR4, UR6, UR16 ;  /* 0x00000006040472a4 */ /* 0x00cfe4000f8e0210 */
[----:B------:R2:W-:Y:S02]  /*0530*/  @!P3 STS [UR8+0x20], R9 ;  /* 0x00002009ff00b988 */ /* 0x0005e40008000808 */
[----:B----4-:R-:W-:-:S04]  /*0540*/  UIMAD UR4, UR4, UR5, UR13 ;  /* 0x00000005040472a4 */ /* 0x010fc8000f8e020d */
[----:B------:R-:W-:-:S04]  /*0550*/  UIMAD UR4, UR4, 0x180, URZ ;  /* 0x00000180040478a4 */ /* 0x000fc8000f8e02ff */
[----:B-----5:R-:W-:-:S04]  /*0560*/  UIADD3 UR10, UP0, UPT, UR4, UR14, URZ ;  /* 0x0000000e040a7290 */ /* 0x020fc8000ff1e0ff */
[----:B------:R-:W-:Y:S01]  /*0570*/  ULEA.HI.X.SX32 UR11, UR4, UR15, 0x1, UP0 ;  /* 0x0000000f040b7291 */ /* 0x000fe200080f0eff */
[----:B--2---:R-:W-:Y:S11]  /*0580*/  @P3 BRA `(.L_x_7) ;  /* 0x0000000000183947 */ /* 0x004ff60003800000 */
[----:B------:R-:W2:Y:S01]  /*0590*/  LDS R3, [UR8+0x8] ;  /* 0x00000808ff037984 */ /* 0x000ea20008000800 */
[----:B------:R-:W3:Y:S01]  /*05a0*/  LDC.64 R10, c[0x0][0x380] ;  /* 0x0000e000ff0a7b82 */ /* 0x000ee20000000a00 */
[----:B------:R-:W-:Y:S02]  /*05b0*/  IMAD.MOV.U32 R4, RZ, RZ, 0x70 ;  /* 0x00000070ff047424 */ /* 0x000fe400078e00ff */
[----:B---3--:R3:W-:Y:S03]  /*05c0*/  STS.64 [UR8], R10 ;  /* 0x0000000aff007988 */ /* 0x0087e60008000a08 */
[----:B--2---:R-:W-:-:S05]  /*05d0*/  LOP3.LUT R3, R3, 0x10, R4, 0xd8, !PT ;  /* 0x0000001003037812 */ /* 0x004fca00078ed804 */
[----:B------:R3:W-:Y:S02]  /*05e0*/  STS [UR8+0x8], R3 ;  /* 0x00000803ff007988 */ /* 0x0007e40008000808 */
.L_x_7:
[----:B------:R-:W-:Y:S05]  /*05f0*/  BSYNC.RECONVERGENT B0 ;  /* 0x0000000000007941 */ /* 0x000fea0003800200 */
.L_x_6:
[----:B------:R-:W-:Y:S04]  /*0600*/  BSSY.RECONVERGENT B0, `(.L_x_8) ;  /* 0x000000a000007945 */ /* 0x000fe80003800200 */
[----:B------:R-:W-:Y:S05]  /*0610*/  @P3 BRA `(.L_x_9) ;  /* 0x0000000000203947 */ /* 0x000fea0003800000 */
[----:B---3--:R-:W2:Y:S01]  /*0620*/  LDS R3, [UR8+0x34] ;  /* 0x00003408ff037984 */ /* 0x008ea20008000800 */
[----:B------:R-:W-:Y:S02]  /*0630*/  IMAD.MOV.U32 R4, RZ, RZ, 0x3f000000 ;  /* 0x3f000000ff047424 */ /* 0x000fe400078e00ff */
[----:B------:R-:W-:Y:S01]  /*0640*/  @!P3 IMAD.MOV.U32 R5, RZ, RZ, 0x7f ;  /* 0x0000007fff05b424 */ /* 0x000fe200078e00ff */
[----:B------:R-:W3:Y:S02]  /*0650*/  @!P3 LDS R8, [UR8+0x38] ;  /* 0x00003808ff08b984 */ /* 0x000ee40008000800 */
[----:B--2---:R-:W-:Y:S02]  /*0660*/  LOP3.LUT R3, R3, 0xff000000, R4, 0xb8, !PT ;  /* 0xff00000003037812 */ /* 0x004fe400078eb804 */
[----:B---3--:R-:W-:-:S03]  /*0670*/  @!P3 LOP3.LUT R4, R8, 0xff, R5, 0xb8, !PT ;  /* 0x000000ff0804b812 */ /* 0x008fc600078eb805 */
[----:B------:R2:W-:Y:S04]  /*0680*/  STS [UR8+0x34], R3 ;  /* 0x00003403ff007988 */ /* 0x0005e80008000808 */
[----:B------:R2:W-:Y:S02]  /*0690*/  @!P3 STS [UR8+0x38], R4 ;  /* 0x00003804ff00b988 */ /* 0x0005e40008000808 */
.L_x_9:
[----:B------:R-:W-:Y:S05]  /*06a0*/  BSYNC.RECONVERGENT B0 ;  /* 0x0000000000007941 */ /* 0x000fea0003800200 */
.L_x_8:
[----:B------:R-:W-:Y:S04]  /*06b0*/  BSSY.RECONVERGENT B0, `(.L_x_10) ;  /* 0x000000e000007945 */ /* 0x000fe80003800200 */
[----:B------:R-:W-:Y:S05]  /*06c0*/  @P3 BRA `(.L_x_11) ;  /* 0x0000000000303947 */ /* 0x000fea0003800000 */
[----:B--2---:R-:W2:Y:S01]  /*06d0*/  LDS R4, [UR8+0x34] ;  /* 0x00003408ff047984 */ /* 0x004ea20008000800 */
[----:B---3--:R-:W3:Y:S03]  /*06e0*/  LDC.64 R10, c[0x0][0x3a8] ;  /* 0x0000ea00ff0a7b82 */ /* 0x008ee60000000a00 */
[----:B------:R-:W4:Y:S01]  /*06f0*/  LDS R3, [UR8+0x1c] ;  /* 0x00001c08ff037984 */ /* 0x000f220008000800 */
[C---:B---3--:R-:W-:Y:S01]  /*0700*/  SHF.L.U64.HI R8, R10.reuse, 0x1, R11 ;  /* 0x000000010a087819 */ /* 0x048fe2000001020b */
[----:B------:R-:W-:-:S03]  /*0710*/  IMAD.SHL.U32 R5, R10, 0x2, RZ ;  /* 0x000000020a057824 */ /* 0x000fc600078e00ff */
[--C-:B------:R-:W-:Y:S02]  /*0720*/  SHF.R.U32.HI R10, RZ, 0x4, R8.reuse ;  /* 0x00000004ff0a7819 */ /* 0x100fe40000011608 */
[----:B------:R-:W-:-:S05]  /*0730*/  SHF.R.U64 R5, R5, 0x4, R8 ;  /* 0x0000000405057819 */ /* 0x000fca0000001208 */
[----:B------:R5:W-:Y:S01]  /*0740*/  STS [UR8+0xc], R5 ;  /* 0x00000c05ff007988 */ /* 0x000be20008000808 */
[----:B--2---:R-:W-:Y:S02]  /*0750*/  LOP3.LUT R4, R4, 0x7, RZ, 0xb8, !PT ;  /* 0x0000000704047812 */ /* 0x004fe400078eb8ff */
[----:B----4-:R-:W-:-:S03]  /*0760*/  LOP3.LUT R3, R3, 0xf, R10, 0xb8, !PT ;  /* 0x0000000f03037812 */ /* 0x010fc600078eb80a */
[----:B------:R5:W-:Y:S04]  /*0770*/  STS [UR8+0x34], R4 ;  /* 0x00003404ff007988 */ /* 0x000be80008000808 */
[----:B------:R5:W-:Y:S02]  /*0780*/  STS [UR8+0x1c], R3 ;  /* 0x00001c03ff007988 */ /* 0x000be40008000808 */
.L_x_11:
[----:B------:R-:W-:Y:S05]  /*0790*/  BSYNC.RECONVERGENT B0 ;  /* 0x0000000000007941 */ /* 0x000fea0003800200 */
.L_x_10:
[----:B------:R-:W-:Y:S04]  /*07a0*/  BSSY.RECONVERGENT B1, `(.L_x_12) ;  /* 0x000001a000017945 */ /* 0x000fe80003800200 */
[----:B------:R-:W-:Y:S04]  /*07b0*/  BSSY.RELIABLE B0, `(.L_x_13) ;  /* 0x0000015000007945 */ /* 0x000fe80003800100 */
[----:B------:R-:W-:Y:S05]  /*07c0*/  @P3 BRA `(.L_x_14) ;  /* 0x0000000000203947 */ /* 0x000fea0003800000 */
[----:B--23-5:R-:W2:Y:S02]  /*07d0*/  LDS R3, [UR8+0x34] ;  /* 0x00003408ff037984 */ /* 0x02cea40008000800 */
[----:B--2---:R-:W-:-:S05]  /*07e0*/  LOP3.LUT R3, R3, 0x38, RZ, 0xb8, !PT ;  /* 0x0000003803037812 */ /* 0x004fca00078eb8ff */
[----:B------:R2:W-:Y:S01]  /*07f0*/  STS [UR8+0x34], R3 ;  /* 0x00003403ff007988 */ /* 0x0005e20008000808 */
[----:B------:R-:W-:Y:S05]  /*0800*/  @P3 BRA `(.L_x_15) ;  /* 0x0000000000203947 */ /* 0x000fea0003800000 */
[----:B--2---:R-:W2:Y:S01]  /*0810*/  LDS R3, [UR8+0x8] ;  /* 0x00000808ff037984 */ /* 0x004ea20008000800 */
[----:B------:R-:W-:-:S05]  /*0820*/  IMAD.MOV.U32 R4, RZ, RZ, 0x780 ;  /* 0x00000780ff047424 */ /* 0x000fca00078e00ff */
[----:B--2---:R-:W-:-:S05]  /*0830*/  LOP3.LUT R3, R3, 0x300, R4, 0xd8, !PT ;  /* 0x0000030003037812 */ /* 0x004fca00078ed804 */
[----:B------:R4:W-:Y:S02]  /*0840*/  STS [UR8+0x8], R3 ;  /* 0x00000803ff007988 */ /* 0x0009e40008000808 */
.L_x_14:
[----:B------:R-:W-:Y:S05]  /*0850*/  @P3 BRA `(.L_x_16) ;  /* 0x0000000000283947 */ /* 0x000fea0003800000 */
[----:B--2345:R-:W2:Y:S02]  /*0860*/  LDS R3, [UR8+0x8] ;  /* 0x00000808ff037984 */ /* 0x03cea40008000800 */
[----:B--2---:R-:W-:-:S05]  /*0870*/  LOP3.LUT R3, R3, 0x1800, RZ, 0xb8, !PT ;  /* 0x0000180003037812 */ /* 0x004fca00078eb8ff */
[----:B------:R3:W-:Y:S02]  /*0880*/  STS [UR8+0x8], R3 ;  /* 0x00000803ff007988 */ /* 0x0007e40008000808 */
.L_x_15:
[----:B------:R-:W-:Y:S05]  /*0890*/  @P3 BREAK.RELIABLE B0 ;  /* 0x0000000000003942 */ /* 0x000fea0003800100 */
[----:B------:R-:W-:Y:S05]  /*08a0*/  @P3 BRA `(.L_x_17) ;  /* 0x0000000000243947 */ /* 0x000fea0003800000 */
[----:B------:R-:W4:Y:S01]  /*08b0*/  LDS R4, [UR8+0x8] ;  /* 0x00000808ff047984 */ /* 0x000f220008000800 */
[----:B--23--:R-:W-:-:S05]  /*08c0*/  IMAD.MOV.U32 R3, RZ, RZ, 0x6000 ;  /* 0x00006000ff037424 */ /* 0x00cfca00078e00ff */
[----:B----4-:R-:W-:-:S04]  /*08d0*/  LOP3.LUT R3, R4, 0x6000, R3, 0xd8, !PT ;  /* 0x0000600004037812 */ /* 0x010fc800078ed803 */
[----:B------:R-:W-:-:S05]  /*08e0*/  LOP3.LUT R3, R3, 0x400000, RZ, 0xb8, !PT ;  /* 0x0040000003037812 */ /* 0x000fca00078eb8ff */
[----:B------:R2:W-:Y:S02]  /*08f0*/  STS [UR8+0x8], R3 ;  /* 0x00000803ff007988 */ /* 0x0005e40008000808 */
.L_x_16:
[----:B------:R-:W-:Y:S05]  /*0900*/  BSYNC.RELIABLE B0 ;  /* 0x0000000000007941 */ /* 0x000fea0003800100 */
.L_x_13:
[----:B--2345:R-:W2:Y:S02]  /*0910*/  @!P3 LDS R3, [UR8+0x8] ;  /* 0x00000808ff03b984 */ /* 0x03cea40008000800 */
[----:B--2---:R-:W-:-:S05]  /*0920*/  @!P3 LOP3.LUT R3, R3, 0x8000, RZ, 0xb8, !PT ;  /* 0x000080000303b812 */ /* 0x004fca00078eb8ff */
[----:B------:R4:W-:Y:S02]  /*0930*/  @!P3 STS [UR8+0x8], R3 ;  /* 0x00000803ff00b988 */ /* 0x0009e40008000808 */
.L_x_17:
[----:B------:R-:W-:Y:S05]  /*0940*/  BSYNC.RECONVERGENT B1 ;  /* 0x0000000000017941 */ /* 0x000fea0003800200 */
.L_x_12:
[----:B------:R-:W-:Y:S05]  /*0950*/  WARPSYNC.ALL ;  /* 0x0000000000007948 */ /* 0x000fea0003800000 */
[----:B------:R-:W-:Y:S01]  /*0960*/  NOP ;  /* 0x0000000000007918 */ /* 0x000fe20000000000 */
[----:B------:R-:W-:Y:S05]  /*0970*/  @P0 BRA `(.L_x_18) ;  /* 0x0000000000300947 */ /* 0x000fea0003800000 */
[----:B--234-:R-:W2:Y:S01]  /*0980*/  S2R R3, SR_LANEID ;  /* 0x0000000000037919 */ /* 0x01cea20000000000 */
[----:B------:R-:W-:Y:S05]  /*0990*/  WARPSYNC.ALL ;  /* 0x0000000000007948 */ /* 0x000fea0003800000 */
[----:B------:R-:W-:Y:S01]  /*09a0*/  NOP ;  /* 0x0000000000007918 */ /* 0x000fe20000000000 */
[----:B--2---:R-:W-:-:S05]  /*09b0*/  IMAD.SHL.U32 R3, R3, 0x4, RZ ;  /* 0x0000000403037824 */ /* 0x004fca00078e00ff */
[----:B------:R-:W2:Y:S01]  /*09c0*/  LDS R7, [R3+UR8] ;  /* 0x0000000803077984 */ /* 0x000ea20008000800 */
[----:B------:R-:W-:-:S05]  /*09d0*/  IADD3 R4, P1, PT, R3, UR10, RZ ;  /* 0x0000000a03047c10 */ /* 0x000fca000ff3e0ff */
[----:B------:R-:W-:-:S05]  /*09e0*/  IMAD.X R5, RZ, RZ, UR11, P1 ;  /* 0x0000000bff057e24 */ /* 0x000fca00088e06ff */
[----:B--2---:R5:W2:Y:S01]  /*09f0*/  ATOMG.E.EXCH.STRONG.GPU PT, RZ, [R4], R7 ;  /* 0x0000000704ff73a8 */ /* 0x004aa200041ee100 */
[----:B------:R-:W-:-:S04]  /*0a00*/  DEPBAR {5,4,3,2,1,0} ;  /* 0x0000003f0000791a */ /* 0x000fc80000000000 */
[----:B------:R-:W3:Y:S02]  /*0a10*/  CCTL.E.C.LDCU.IV.DEEP [UR10] ;  /* 0x000000000a007540 */ /* 0x000ee40009c08000 */
[----:B---3--:R5:W-:Y:S01]  /*0a20*/  UTMACCTL.IV [UR10] ;  /* 0x000000000a0079b9 */ /* 0x008be20008000000 */
[----:B------:R-:W-:Y:S01]  /*0a30*/  NOP ;  /* 0x0000000000007918 */ /* 0x000fe20000000000 */
.L_x_18:
[----:B------:R-:W-:Y:S05]  /*0a40*/  @P0 BRA `(.L_x_19) ;  /* 0x00000000000c0947 */ /* 0x000fea0003800000 */
[----:B------:R0:W-:Y:S01]  /*0a50*/  UTMACMDFLUSH ;  /* 0x00000000000079b7 */ /* 0x0001e20000000000 */
[----:B------:R-:W-:Y:S05]  /*0a60*/  @P0 BRA `(.L_x_19) ;  /* 0x0000000000040947 */ /* 0x000fea0003800000 */
[----:B------:R-:W-:-:S04]  /*0a70*/  DEPBAR.LE SB0, 0x0 ;  /* 0x000080000000791a */ /* 0x000fc80000000000 */
.L_x_19:
[----:B------:R-:W-:Y:S05]  /*0a80*/  WARPSYNC.ALL ;  /* 0x0000000000007948 */ /* 0x000fea0003800000 */
[----:B------:R-:W-:Y:S01]  /*0a90*/  NOP ;  /* 0x0000000000007918 */ /* 0x000fe20000000000 */
[----:B--2---:R-:W-:Y:S06]  /*0aa0*/  BAR.SYNC.DEFER_BLOCKING 0x0 ;  /* 0x0000000000007b1d */ /* 0x004fec0000010000 */
[----:B------:R-:W-:Y:S02]  /*0ab0*/  BSSY.RECONVERGENT B1, `(.L_x_20) ;  /* 0x000000b000017945 */ /* 0x000fe40003800200 */
[----:B------:R-:W-:Y:S06]  /*0ac0*/  BAR.SYNC.DEFER_BLOCKING 0x0 ;  /* 0x0000000000007b1d */ /* 0x000fec0000010000 */
[----:B------:R2:W-:Y:S01]  /*0ad0*/  @!P0 STS [R12], RZ ;  /* 0x000000ff0c008388 */ /* 0x0005e20000000800 */
[----:B------:R-:W-:Y:S01]  /*0ae0*/  NOP ;  /* 0x0000000000007918 */ /* 0x000fe20000000000 */
[----:B------:R-:W-:Y:S05]  /*0af0*/  @P3 BRA `(.L_x_21) ;  /* 0x0000000000183947 */ /* 0x000fea0003800000 */
[----:B---34-:R-:W3:Y:S01]  /*0b00*/  LDS R3, [UR8+0x8] ;  /* 0x00000808ff037984 */ /* 0x018ee20008000800 */
[----:B------:R-:W4:Y:S01]  /*0b10*/  LDC.64 R10, c[0x0][0x388] ;  /* 0x0000e200ff0a7b82 */ /* 0x000f220000000a00 */
[----:B-----5:R-:W-:Y:S02]  /*0b20*/  IMAD.MOV.U32 R4, RZ, RZ, 0x70 ;  /* 0x00000070ff047424 */ /* 0x020fe400078e00ff */
[----:B----4-:R4:W-:Y:S03]  /*0b30*/  STS.64 [UR8], R10 ;  /* 0x0000000aff007988 */ /* 0x0109e60008000a08 */
[----:B---3--:R-:W-:-:S05]  /*0b40*/  LOP3.LUT R3, R3, 0x10, R4, 0xd8, !PT ;  /* 0x0000001003037812 */ /* 0x008fca00078ed804 */
[----:B------:R4:W-:Y:S02]  /*0b50*/  STS [UR8+0x8], R3 ;  /* 0x00000803ff007988 */ /* 0x0009e40008000808 */
.L_x_21:
[----:B-----5:R-:W-:Y:S05]  /*0b60*/  BSYNC.RECONVERGENT B1 ;  /* 0x0000000000017941 */ /* 0x020fea0003800200 */
.L_x_20:
[----:B------:R-:W-:Y:S04]  /*0b70*/  BSSY.RECONVERGENT B2, `(.L_x_22) ;  /* 0x000000f000027945 */ /* 0x000fe80003800200 */
[----:B------:R-:W-:Y:S04]  /*0b80*/  BSSY.RELIABLE B1, `(.L_x_23) ;  /* 0x000000c000017945 */ /* 0x000fe80003800100 */
[----:B------:R-:W-:Y:S05]  /*0b90*/  @P3 BRA `(.L_x_24) ;  /* 0x0000000000283947 */ /* 0x000fea0003800000 */
[----:B---34-:R-:W3:Y:S01]  /*0ba0*/  LDS R3, [UR8+0x34] ;  /* 0x00003408ff037984 */ /* 0x018ee20008000800 */
[----:B------:R-:W-:Y:S01]  /*0bb0*/  IMAD.MOV.U32 R4, RZ, RZ, 0x3f000000 ;  /* 0x3f000000ff047424 */ /* 0x000fe200078e00ff */
[----:B------:R-:W-:Y:S05]  /*0bc0*/  @P3 BREAK.RELIABLE B1 ;  /* 0x0000000000013942 */ /* 0x000fea0003800100 */
[----:B---3--:R-:W-:-:S05]  /*0bd0*/  LOP3.LUT R3, R3, 0xff000000, R4, 0xb8, !PT ;  /* 0xff00000003037812 */ /* 0x008fca00078eb804 */
[----:B------:R3:W-:Y:S01]  /*0be0*/  STS [UR8+0x34], R3 ;  /* 0x00003403ff007988 */ /* 0x0007e20008000808 */
[----:B------:R-:W-:Y:S05]  /*0bf0*/  @P3 BRA `(.L_x_25) ;  /* 0x0000000000183947 */ /* 0x000fea0003800000 */
[----:B------:R-:W4:Y:S01]  /*0c00*/  LDS R4, [UR8+0x38] ;  /* 0x00003808ff047984 */ /* 0x000f220008000800 */
[----:B---3--:R-:W-:-:S05]  /*0c10*/  IMAD.MOV.U32 R3, RZ, RZ, 0x3f ;  /* 0x0000003fff037424 */ /* 0x008fca00078e00ff */
[----:B----4-:R-:W-:-:S05]  /*0c20*/  LOP3.LUT R3, R4, 0xff, R3, 0xb8, !PT ;  /* 0x000000ff04037812 */ /* 0x010fca00078eb803 */
[----:B------:R5:W-:Y:S02]  /*0c30*/  STS [UR8+0x38], R3 ;  /* 0x00003803ff007988 */ /* 0x000be40008000808 */
.L_x_24:
[----:B------:R-:W-:Y:S05]  /*0c40*/  BSYNC.RELIABLE B1 ;  /* 0x0000000000017941 */ /* 0x000fea0003800100 */
.L_x_23:
[----:B------:R2:W-:Y:S02]  /*0c50*/  @!P3 STS [UR8+0x20], R9 ;  /* 0x00002009ff00b988 */ /* 0x0005e40008000808 */
.L_x_25:
[----:B------:R-:W-:Y:S05]  /*0c60*/  BSYNC.RECONVERGENT B2 ;  /* 0x0000000000027941 */ /* 0x000fea0003800200 */
.L_x_22:
[----:B------:R-:W-:Y:S05]  /*0c70*/  WARPSYNC.ALL ;  /* 0x0000000000007948 */ /* 0x000fea0003800000 */
[----:B------:R-:W-:Y:S01]  /*0c80*/  NOP ;  /* 0x0000000000007918 */ /* 0x000fe20000000000 */
[----:B---345:R-:W3:Y:S01]  /*0c90*/  LDC R3, c[0x0][0x39c] ;  /* 0x0000e700ff037b82 */ /* 0x038ee20000000800 */
[----:B------:R-:W-:Y:S01]  /*0ca0*/  BSSY.RECONVERGENT B2, `(.L_x_26) ;  /* 0x0000010000027945 */ /* 0x000fe20003800200 */
[----:B---3--:R-:W-:-:S05]  /*0cb0*/  VIADD R3, R3, 0xffffffff ;  /* 0xffffffff03037836 */ /* 0x008fca0000000000 */
[----:B------:R3:W-:Y:S01]  /*0cc0*/  @!P3 STS [UR8+0x24], R3 ;  /* 0x00002403ff00b988 */ /* 0x0007e20008000808 */
[----:B------:R-:W-:Y:S05]  /*0cd0*/  @P3 BRA `(.L_x_27) ;  /* 0x0000000000303947 */ /* 0x000fea0003800000 */
[----:B------:R-:W4:Y:S01]  /*0ce0*/  LDS R5, [UR8+0x34] ;  /* 0x00003408ff057984 */ /* 0x000f220008000800 */
[----:B------:R-:W5:Y:S03]  /*0cf0*/  LDC.64 R10, c[0x0][0x3b0] ;  /* 0x0000ec00ff0a7b82 */ /* 0x000f660000000a00 */
[----:B------:R-:W2:Y:S01]  /*0d00*/  LDS R4, [UR8+0x1c] ;  /* 0x00001c08ff047984 */ /* 0x000ea20008000800 */
[C---:B-----5:R-:W-:Y:S01]  /*0d10*/  SHF.L.U64.HI R8, R10.reuse, 0x1, R11 ;  /* 0x000000010a087819 */ /* 0x060fe2000001020b */
[----:B------:R-:W-:-:S03]  /*0d20*/  IMAD.SHL.U32 R7, R10, 0x2, RZ ;  /* 0x000000020a077824 */ /* 0x000fc600078e00ff */
[--C-:B--2---:R-:W-:Y:S02]  /*0d30*/  SHF.R.U32.HI R9, RZ, 0x4, R8.reuse ;  /* 0x00000004ff097819 */ /* 0x104fe40000011608 */
[----:B------:R-:W-:-:S05]  /*0d40*/  SHF.R.U64 R7, R7, 0x4, R8 ;  /* 0x0000000407077819 */ /* 0x000fca0000001208 */
[----:B------:R5:W-:Y:S01]  /*0d50*/  STS [UR8+0xc], R7 ;  /* 0x00000c07ff007988 */ /* 0x000be20008000808 */
[----:B----4-:R-:W-:Y:S02]  /*0d60*/  LOP3.LUT R5, R5, 0x7, RZ, 0xb8, !PT ;  /* 0x0000000705057812 */ /* 0x010fe400078eb8ff */
[----:B------:R-:W-:-:S03]  /*0d70*/  LOP3.LUT R4, R4, 0xf, R9, 0xb8, !PT ;  /* 0x0000000f04047812 */ /* 0x000fc600078eb809 */
[----:B------:R5:W-:Y:S04]  /*0d80*/  STS [UR8+0x34], R5 ;  /* 0x00003405ff007988 */ /* 0x000be80008000808 */
[----:B------:R5:W-:Y:S02]  /*0d90*/  STS [UR8+0x1c], R4 ;  /* 0x00001c04ff007988 */ /* 0x000be40008000808 */
.L_x_27:
[----:B------:R-:W-:Y:S05]  /*0da0*/  BSYNC.RECONVERGENT B2 ;  /* 0x0000000000027941 */ /* 0x000fea0003800200 */
.L_x_26:
[----:B------:R-:W-:Y:S04]  /*0db0*/  BSSY.RECONVERGENT B3, `(.L_x_28) ;  /* 0x000001a000037945 */ /* 0x000fe80003800200 */
[----:B------:R-:W-:Y:S04]  /*0dc0*/  BSSY.RELIABLE B2, `(.L_x_29) ;  /* 0x0000015000027945 */ /* 0x000fe80003800100 */
[----:B------:R-:W-:Y:S05]  /*0dd0*/  @P3 BRA `(.L_x_30) ;  /* 0x0000000000203947 */ /* 0x000fea0003800000 */
[----:B-----5:R-:W4:Y:S02]  /*0de0*/  LDS R4, [UR8+0x34] ;  /* 0x00003408ff047984 */ /* 0x020f240008000800 */
[----:B----4-:R-:W-:-:S05]  /*0df0*/  LOP3.LUT R4, R4, 0x38, RZ, 0xb8, !PT ;  /* 0x0000003804047812 */ /* 0x010fca00078eb8ff */
[----:B------:R4:W-:Y:S01]  /*0e00*/  STS [UR8+0x34], R4 ;  /* 0x00003404ff007988 */ /* 0x0009e20008000808 */
[----:B------:R-:W-:Y:S05]  /*0e10*/  @P3 BRA `(.L_x_31) ;  /* 0x0000000000203947 */ /* 0x000fea0003800000 */
[----:B----4-:R-:W4:Y:S01]  /*0e20*/  LDS R4, [UR8+0x8] ;  /* 0x00000808ff047984 */ /* 0x010f220008000800 */
[----:B------:R-:W-:-:S05]  /*0e30*/  IMAD.MOV.U32 R5, RZ, RZ, 0x780 ;  /* 0x00000780ff057424 */ /* 0x000fca00078e00ff */
[----:B----4-:R-:W-:-:S05]  /*0e40*/  LOP3.LUT R4, R4, 0x300, R5, 0xd8, !PT ;  /* 0x0000030004047812 */ /* 0x010fca00078ed805 */
[----:B------:R4:W-:Y:S02]  /*0e50*/  STS [UR8+0x8], R4 ;  /* 0x00000804ff007988 */ /* 0x0009e40008000808 */
.L_x_30:
[----:B------:R-:W-:Y:S05]  /*0e60*/  @P3 BRA `(.L_x_32) ;  /* 0x0000000000283947 */ /* 0x000fea0003800000 */
[----:B----45:R-:W4:Y:S02]  /*0e70*/  LDS R4, [UR8+0x8] ;  /* 0x00000808ff047984 */ /* 0x030f240008000800 */
[----:B----4-:R-:W-:-:S05]  /*0e80*/  LOP3.LUT R4, R4, 0x1800, RZ, 0xb8, !PT ;  /* 0x0000180004047812 */ /* 0x010fca00078eb8ff */
[----:B------:R5:W-:Y:S02]  /*0e90*/  STS [UR8+0x8], R4 ;  /* 0x00000804ff007988 */ /* 0x000be40008000808 */
.L_x_31:
[----:B------:R-:W-:Y:S05]  /*0ea0*/  @P3 BREAK.RELIABLE B2 ;  /* 0x0000000000023942 */ /* 0x000fea0003800100 */
[----:B------:R-:W-:Y:S05]  /*0eb0*/  @P3 BRA `(.L_x_33) ;  /* 0x0000000000243947 */ /* 0x000fea0003800000 */
[----:B----45:R-:W4:Y:S01]  /*0ec0*/  LDS R4, [UR8+0x8] ;  /* 0x00000808ff047984 */ /* 0x030f220008000800 */
[----:B------:R-:W-:-:S05]  /*0ed0*/  IMAD.MOV.U32 R5, RZ, RZ, 0x6000 ;  /* 0x00006000ff057424 */ /* 0x000fca00078e00ff */
[----:B----4-:R-:W-:-:S04]  /*0ee0*/  LOP3.LUT R4, R4, 0x6000, R5, 0xd8, !PT ;  /* 0x0000600004047812 */ /* 0x010fc800078ed805 */
[----:B------:R-:W-:-:S05]  /*0ef0*/  LOP3.LUT R4, R4, 0x400000, RZ, 0xb8, !PT ;  /* 0x0040000004047812 */ /* 0x000fca00078eb8ff */
[----:B------:R4:W-:Y:S02]  /*0f00*/  STS [UR8+0x8], R4 ;  /* 0x00000804ff007988 */ /* 0x0009e40008000808 */
.L_x_32:
[----:B------:R-:W-:Y:S05]  /*0f10*/  BSYNC.RELIABLE B2 ;  /* 0x0000000000027941 */ /* 0x000fea0003800100 */
.L_x_29:
[----:B----45:R-:W4:Y:S02]  /*0f20*/  @!P3 LDS R4, [UR8+0x8] ;  /* 0x00000808ff04b984 */ /* 0x030f240008000800 */
[----:B----4-:R-:W-:-:S05]  /*0f30*/  @!P3 LOP3.LUT R4, R4, 0x8000, RZ, 0xb8, !PT ;  /* 0x000080000404b812 */ /* 0x010fca00078eb8ff */
[----:B------:R4:W-:Y:S02]  /*0f40*/  @!P3 STS [UR8+0x8], R4 ;  /* 0x00000804ff00b988 */ /* 0x0009e40008000808 */
.L_x_33:
[----:B------:R-:W-:Y:S05]  /*0f50*/  BSYNC.RECONVERGENT B3 ;  /* 0x0000000000037941 */ /* 0x000fea0003800200 */
.L_x_28:
[----:B------:R-:W-:Y:S05]  /*0f60*/  WARPSYNC.ALL ;  /* 0x0000000000007948 */ /* 0x000fea0003800000 */
[----:B------:R-:W-:Y:S01]  /*0f70*/  NOP ;  /* 0x0000000000007918 */ /* 0x000fe20000000000 */
[----:B------:R-:W-:-:S04]  /*0f80*/  UIADD3 UR5, UPT, UPT, UR4, 0x80, URZ ;  /* 0x0000008004057890 */ /* 0x000fc8000fffe0ff */
[----:B------:R-:W-:-:S04]  /*0f90*/  UIADD3 UR32, UP0, UPT, UR5, UR14, URZ ;  /* 0x0000000e05207290 */ /* 0x000fc8000ff1e0ff */
[----:B------:R-:W-:Y:S01]  /*0fa0*/  ULEA.HI.X.SX32 UR33, UR5, UR15, 0x1, UP0 ;  /* 0x0000000f05217291 */ /* 0x000fe200080f0eff */
[----:B------:R-:W-:Y:S11]  /*0fb0*/  @P0 BRA `(.L_x_34) ;  /* 0x0000000000300947 */ /* 0x000ff60003800000 */
[----:B----45:R-:W4:Y:S01]  /*0fc0*/  S2R R4, SR_LANEID ;  /* 0x0000000000047919 */ /* 0x030f220000000000 */
[----:B------:R-:W-:Y:S05]  /*0fd0*/  WARPSYNC.ALL ;  /* 0x0000000000007948 */ /* 0x000fea0003800000 */
[----:B------:R-:W-:Y:S01]  /*0fe0*/  NOP ;  /* 0x0000000000007918 */ /* 0x000fe20000000000 */
[----:B----4-:R-:W-:-:S05]  /*0ff0*/  IMAD.SHL.U32 R8, R4, 0x4, RZ ;  /* 0x0000000404087824 */ /* 0x010fca00078e00ff */
[----:B------:R-:W4:Y:S01]  /*1000*/  LDS R7, [R8+UR8] ;  /* 0x0000000808077984 */ /* 0x000f220008000800 */
[----:B------:R-:W-:-:S05]  /*1010*/  IADD3 R4, P1, PT, R8, UR32, RZ ;  /* 0x0000002008047c10 */ /* 0x000fca000ff3e0ff */
[----:B------:R-:W-:-:S05]  /*1020*/  IMAD.X R5, RZ, RZ, UR33, P1 ;  /* 0x00000021ff057e24 */ /* 0x000fca00088e06ff */
[----:B----4-:R4:W5:Y:S01]  /*1030*/  ATOMG.E.EXCH.STRONG.GPU PT, RZ, [R4], R7 ;  /* 0x0000000704ff73a8 */ /* 0x01096200041ee100 */
[----:B------:R-:W-:-:S04]  /*1040*/  DEPBAR {5,4,3,2,1,0} ;  /* 0x0000003f0000791a */ /* 0x000fc80000000000 */
[----:B------:R-:W2:Y:S02]  /*1050*/  CCTL.E.C.LDCU.IV.DEEP [UR32] ;  /* 0x0000000020007540 */ /* 0x000ea40009c08000 */
[----:B--2---:R4:W-:Y:S01]  /*1060*/  UTMACCTL.IV [UR32] ;  /* 0x00000000200079b9 */ /* 0x0049e20008000000 */
[----:B------:R-:W-:Y:S01]  /*1070*/  NOP ;  /* 0x0000000000007918 */ /* 0x000fe20000000000 */
.L_x_34:
[----:B------:R-:W-:Y:S05]  /*1080*/  @P0 BRA `(.L_x_35) ;  /* 0x00000000000c0947 */ /* 0x000fea0003800000 */
[----:B------:R0:W-:Y:S01]  /*1090*/  UTMACMDFLUSH ;  /* 0x00000000000079b7 */ /* 0x0001e20000000000 */
[----:B------:R-:W-:Y:S05]  /*10a0*/  @P0 BRA `(.L_x_35) ;  /* 0x0000000000040947 */ /* 0x000fea0003800000 */
[----:B------:R-:W-:-:S04]  /*10b0*/  DEPBAR.LE SB0, 0x0 ;  /* 0x000080000000791a */ /* 0x000fc80000000000 */
.L_x_35:
[----:B------:R-:W-:Y:S05]  /*10c0*/  WARPSYNC.ALL ;  /* 0x0000000000007948 */ /* 0x000fea0003800000 */
[----:B------:R-:W-:Y:S01]  /*10d0*/  NOP ;  /* 0x0000000000007918 */ /* 0x000fe20000000000 */
[----:B-----5:R-:W-:Y:S06]  /*10e0*/  BAR.SYNC.DEFER_BLOCKING 0x0 ;  /* 0x0000000000007b1d */ /* 0x020fec0000010000 */
[----:B------:R-:W-:Y:S02]  /*10f0*/  BSSY.RECONVERGENT B3, `(.L_x_36) ;  /* 0x000000b000037945 */ /* 0x000fe40003800200 */
[----:B------:R-:W-:Y:S06]  /*1100*/  BAR.SYNC.DEFER_BLOCKING 0x0 ;  /* 0x0000000000007b1d */ /* 0x000fec0000010000 */
[----:B------:R5:W-:Y:S01]  /*1110*/  @!P0 STS [R12], RZ ;  /* 0x000000ff0c008388 */ /* 0x000be20000000800 */
[----:B------:R-:W-:Y:S01]  /*1120*/  NOP ;  /* 0x0000000000007918 */ /* 0x000fe20000000000 */
[----:B------:R-:W-:Y:S05]  /*1130*/  @P3 BRA `(.L_x_37) ;  /* 0x0000000000183947 */ /* 0x000fea0003800000 */
[----:B----4-:R-:W4:Y:S01]  /*1140*/  LDS R4, [UR8+0x8] ;  /* 0x00000808ff047984 */ /* 0x010f220008000800 */
[----:B--2---:R-:W2:Y:S01]  /*1150*/  LDC.64 R8, c[0x0][0x390] ;  /* 0x0000e400ff087b82 */ /* 0x004ea20000000a00 */
[----:B------:R-:W-:Y:S02]  /*1160*/  IMAD.MOV.U32 R5, RZ, RZ, 0x70 ;  /* 0x00000070ff057424 */ /* 0x000fe400078e00ff */
[----:B--2---:R2:W-:Y:S03]  /*1170*/  STS.64 [UR8], R8 ;  /* 0x00000008ff007988 */ /* 0x0045e60008000a08 */
[----:B----4-:R-:W-:-:S05]  /*1180*/  LOP3.LUT R4, R4, 0x10, R5, 0xd8, !PT ;  /* 0x0000001004047812 */ /* 0x010fca00078ed805 */
[----:B------:R2:W-:Y:S02]  /*1190*/  STS [UR8+0x8], R4 ;  /* 0x00000804ff007988 */ /* 0x0005e40008000808 */
.L_x_37:
[----:B----4-:R-:W-:Y:S05]  /*11a0*/  BSYNC.RECONVERGENT B3 ;  /* 0x0000000000037941 */ /* 0x010fea0003800200 */
.L_x_36:
[----:B------:R-:W-:Y:S04]  /*11b0*/  BSSY.RECONVERGENT B4, `(.L_x_38) ;  /* 0x0000011000047945 */ /* 0x000fe80003800200 */
[----:B------:R-:W-:Y:S04]  /*11c0*/  BSSY.RELIABLE B3, `(.L_x_39) ;  /* 0x000000e000037945 */ /* 0x000fe80003800100 */
[----:B------:R-:W-:Y:S05]  /*11d0*/  @P3 BRA `(.L_x_40) ;  /* 0x0000000000243947 */ /* 0x000fea0003800000 */
[----:B--2---:R-:W2:Y:S01]  /*11e0*/  LDS R4, [UR8+0x34] ;  /* 0x00003408ff047984 */ /* 0x004ea20008000800 */
[----:B------:R-:W-:-:S05]  /*11f0*/  IMAD.MOV.U32 R5, RZ, RZ, 0x3f000000 ;  /* 0x3f000000ff057424 */ /* 0x000fca00078e00ff */
[----:B--2---:R-:W-:-:S05]  /*1200*/  LOP3.LUT R4, R4, 0xff000000, R5, 0xb8, !PT ;  /* 0xff00000004047812 */ /* 0x004fca00078eb805 */
[----:B------:R2:W-:Y:S01]  /*1210*/  STS [UR8+0x34], R4 ;  /* 0x00003404ff007988 */ /* 0x0005e20008000808 */
[----:B------:R-:W-:Y:S05]  /*1220*/  @P3 BRA `(.L_x_41) ;  /* 0x00000000001c3947 */ /* 0x000fea0003800000 */
[----:B--2---:R-:W2:Y:S01]  /*1230*/  LDS R4, [UR8+0x38] ;  /* 0x00003808ff047984 */ /* 0x004ea20008000800 */
[----:B------:R-:W-:-:S05]  /*1240*/  IMAD.MOV.U32 R5, RZ, RZ, 0x7f ;  /* 0x0000007fff057424 */ /* 0x000fca00078e00ff */
[----:B--2---:R-:W-:-:S05]  /*1250*/  LOP3.LUT R4, R4, 0xff, R5, 0xb8, !PT ;  /* 0x000000ff04047812 */ /* 0x004fca00078eb805 */
[----:B------:R4:W-:Y:S02]  /*1260*/  STS [UR8+0x38], R4 ;  /* 0x00003804ff007988 */ /* 0x0009e40008000808 */
.L_x_40:
[----:B------:R-:W-:Y:S05]  /*1270*/  @P3 BREAK.RELIABLE B3 ;  /* 0x0000000000033942 */ /* 0x000fea0003800100 */
[----:B------:R-:W-:Y:S05]  /*1280*/  @P3 BRA `(.L_x_42) ;  /* 0x00000000000c3947 */ /* 0x000fea0003800000 */
[----:B------:R2:W-:Y:S02]  /*1290*/  STS [UR8+0x20], R3 ;  /* 0x00002003ff007988 */ /* 0x0005e40008000808 */
.L_x_41:
[----:B------:R-:W-:Y:S05]  /*12a0*/  BSYNC.RELIABLE B3 ;  /* 0x0000000000037941 */ /* 0x000fea0003800100 */
.L_x_39:
[----:B------:R2:W-:Y:S02]  /*12b0*/  @!P3 STS [UR8+0x24], R2 ;  /* 0x00002402ff00b988 */ /* 0x0005e40008000808 */
.L_x_42:
[----:B------:R-:W-:Y:S05]  /*12c0*/  BSYNC.RECONVERGENT B4 ;  /* 0x0000000000047941 */ /* 0x000fea0003800200 */
.L_x_38:
[----:B------:R-:W-:Y:S05]  /*12d0*/  WARPSYNC.ALL ;  /* 0x0000000000007948 */ /* 0x000fea0003800000 */
[----:B------:R-:W-:Y:S01]  /*12e0*/  NOP ;  /* 0x0000000000007918 */ /* 0x000fe20000000000 */
[----:B------:R-:W-:Y:S04]  /*12f0*/  BSSY.RECONVERGENT B4, `(.L_x_43) ;  /* 0x000000e000047945 */ /* 0x000fe80003800200 */
[----:B------:R-:W-:Y:S05]  /*1300*/  @P3 BRA `(.L_x_44) ;  /* 0x0000000000303947 */ /* 0x000fea0003800000 */
[----:B--23--:R-:W2:Y:S01]  /*1310*/  LDS R3, [UR8+0x34] ;  /* 0x00003408ff037984 */ /* 0x00cea20008000800 */
[----:B----4-:R-:W3:Y:S03]  /*1320*/  LDC.64 R4, c[0x0][0x3b8] ;  /* 0x0000ee00ff047b82 */ /* 0x010ee60000000a00 */
        /* <DEDUP_REMOVED lines=10> */
.L_x_44:
[----:B------:R-:W-:Y:S05]  /*13d0*/  BSYNC.RECONVERGENT B4 ;  /* 0x0000000000047941 */ /* 0x000fea0003800200 */
.L_x_43:
[----:B------:R-:W-:Y:S04]  /*13e0*/  BSSY.RECONVERGENT B5, `(.L_x_45) ;  /* 0x000001a000057945 */ /* 0x000fe80003800200 */
[----:B------:R-:W-:Y:S04]  /*13f0*/  BSSY.RELIABLE B4, `(.L_x_46) ;  /* 0x0000015000047945 */ /* 0x000fe80003800100 */
[----:B------:R-:W-:Y:S05]  /*1400*/  @P3 BRA `(.L_x_47) ;  /* 0x0000000000203947 */ /* 0x000fea0003800000 */
[----:B--23--:R-:W2:Y:S02]  /*1410*/  LDS R2, [UR8+0x34] ;  /* 0x00003408ff027984 */ /* 0x00cea40008000800 */
[----:B--2---:R-:W-:-:S05]  /*1420*/  LOP3.LUT R2, R2, 0x38, RZ, 0xb8, !PT ;  /* 0x0000003802027812 */ /* 0x004fca00078eb8ff */
[----:B------:R2:W-:Y:S01]  /*1430*/  STS [UR8+0x34], R2 ;  /* 0x00003402ff007988 */ /* 0x0005e20008000808 */
[----:B------:R-:W-:Y:S05]  /*1440*/  @P3 BRA `(.L_x_48) ;  /* 0x0000000000203947 */ /* 0x000fea0003800000 */
[----:B--2---:R-:W2:Y:S01]  /*1450*/  LDS R2, [UR8+0x8] ;  /* 0x00000808ff027984 */ /* 0x004ea20008000800 */
[----:B------:R-:W-:-:S05]  /*1460*/  IMAD.MOV.U32 R3, RZ, RZ, 0x780 ;  /* 0x00000780ff037424 */ /* 0x000fca00078e00ff */
[----:B--2---:R-:W-:-:S05]  /*1470*/  LOP3.LUT R2, R2, 0x300, R3, 0xd8, !PT ;  /* 0x0000030002027812 */ /* 0x004fca00078ed803 */
[----:B------:R2:W-:Y:S02]  /*1480*/  STS [UR8+0x8], R2 ;  /* 0x00000802ff007988 */ /* 0x0005e40008000808 */
.L_x_47:
[----:B------:R-:W-:Y:S05]  /*1490*/  @P3 BRA `(.L_x_49) ;  /* 0x0000000000283947 */ /* 0x000fea0003800000 */
[----:B--23--:R-:W2:Y:S02]  /*14a0*/  LDS R2, [UR8+0x8] ;  /* 0x00000808ff027984 */ /* 0x00cea40008000800 */
[----:B--2---:R-:W-:-:S05]  /*14b0*/  LOP3.LUT R2, R2, 0x1800, RZ, 0xb8, !PT ;  /* 0x0000180002027812 */ /* 0x004fca00078eb8ff */
[----:B------:R3:W-:Y:S02]  /*14c0*/  STS [UR8+0x8], R2 ;  /* 0x00000802ff007988 */ /* 0x0007e40008000808 */
.L_x_48:
[----:B------:R-:W-:Y:S05]  /*14d0*/  @P3 BREAK.RELIABLE B4 ;  /* 0x0000000000043942 */ /* 0x000fea0003800100 */
[----:B------:R-:W-:Y:S05]  /*14e0*/  @P3 BRA `(.L_x_50) ;  /* 0x0000000000243947 */ /* 0x000fea0003800000 */
[----:B--23--:R-:W2:Y:S01]  /*14f0*/  LDS R2, [UR8+0x8] ;  /* 0x00000808ff027984 */ /* 0x00cea20008000800 */
[----:B------:R-:W-:-:S05]  /*1500*/  IMAD.MOV.U32 R3, RZ, RZ, 0x6000 ;  /* 0x00006000ff037424 */ /* 0x000fca00078e00ff */
[----:B--2---:R-:W-:-:S04]  /*1510*/  LOP3.LUT R2, R2, 0x6000, R3, 0xd8, !PT ;  /* 0x0000600002027812 */ /* 0x004fc800078ed803 */
[----:B------:R-:W-:-:S05]  /*1520*/  LOP3.LUT R2, R2, 0x400000, RZ, 0xb8, !PT ;  /* 0x0040000002027812 */ /* 0x000fca00078eb8ff */
[----:B------:R2:W-:Y:S02]  /*1530*/  STS [UR8+0x8], R2 ;  /* 0x00000802ff007988 */ /* 0x0005e40008000808 */
.L_x_49:
[----:B------:R-:W-:Y:S05]  /*1540*/  BSYNC.RELIABLE B4 ;  /* 0x0000000000047941 */ /* 0x000fea0003800100 */
.L_x_46:
[----:B--23--:R-:W2:Y:S02]  /*1550*/  @!P3 LDS R2, [UR8+0x8] ;  /* 0x00000808ff02b984 */ /* 0x00cea40008000800 */
[----:B--2---:R-:W-:-:S05]  /*1560*/  @!P3 LOP3.LUT R2, R2, 0x8000, RZ, 0xb8, !PT ;  /* 0x000080000202b812 */ /* 0x004fca00078eb8ff */
[----:B------:R2:W-:Y:S02]  /*1570*/  @!P3 STS [UR8+0x8], R2 ;  /* 0x00000802ff00b988 */ /* 0x0005e40008000808 */
.L_x_50:
[----:B------:R-:W-:Y:S05]  /*1580*/  BSYNC.RECONVERGENT B5 ;  /* 0x0000000000057941 */ /* 0x000fea0003800200 */
.L_x_45:
[----:B------:R-:W-:Y:S05]  /*1590*/  WARPSYNC.ALL ;  /* 0x0000000000007948 */ /* 0x000fea0003800000 */
[----:B------:R-:W-:Y:S01]  /*15a0*/  NOP ;  /* 0x0000000000007918 */ /* 0x000fe20000000000 */
[----:B------:R-:W-:-:S04]  /*15b0*/  UIADD3 UR4, UPT, UPT, UR4, 0x100, URZ ;  /* 0x0000010004047890 */ /* 0x000fc8000fffe0ff */
[----:B------:R-:W-:-:S04]  /*15c0*/  UIADD3 UR14, UP0, UPT, UR4, UR14, URZ ;  /* 0x0000000e040e7290 */ /* 0x000fc8000ff1e0ff */
[----:B------:R-:W-:Y:S01]  /*15d0*/  ULEA.HI.X.SX32 UR15, UR4, UR15, 0x1, UP0 ;  /* 0x0000000f040f7291 */ /* 0x000fe200080f0eff */
[----:B------:R-:W-:Y:S11]  /*15e0*/  @P0 BRA `(.L_x_51) ;  /* 0x0000000000300947 */ /* 0x000ff60003800000 */
[----:B--23--:R-:W2:Y:S01]  /*15f0*/  S2R R2, SR_LANEID ;  /* 0x0000000000027919 */ /* 0x00cea20000000000 */
[----:B------:R-:W-:Y:S05]  /*1600*/  WARPSYNC.ALL ;  /* 0x0000000000007948 */ /* 0x000fea0003800000 */
[----:B------:R-:W-:Y:S01]  /*1610*/  NOP ;  /* 0x0000000000007918 */ /* 0x000fe20000000000 */
[----:B--2-4-:R-:W-:-:S05]  /*1620*/  IMAD.SHL.U32 R4, R2, 0x4, RZ ;  /* 0x0000000402047824 */ /* 0x014fca00078e00ff */
[----:B------:R-:W2:Y:S01]  /*1630*/  LDS R5, [R4+UR8] ;  /* 0x0000000804057984 */ /* 0x000ea20008000800 */
[----:B------:R-:W-:-:S05]  /*1640*/  IADD3 R2, P1, PT, R4, UR14, RZ ;  /* 0x0000000e04027c10 */ /* 0x000fca000ff3e0ff */
[----:B------:R-:W-:-:S05]  /*1650*/  IMAD.X R3, RZ, RZ, UR15, P1 ;  /* 0x0000000fff037e24 */ /* 0x000fca00088e06ff */
[----:B--2---:R2:W3:Y:S01]  /*1660*/  ATOMG.E.EXCH.STRONG.GPU PT, RZ, [R2], R5 ;  /* 0x0000000502ff73a8 */ /* 0x0044e200041ee100 */
[----:B------:R-:W-:-:S04]  /*1670*/  DEPBAR {5,4,3,2,1,0} ;  /* 0x0000003f0000791a */ /* 0x000fc80000000000 */
[----:B------:R-:W4:Y:S02]  /*1680*/  CCTL.E.C.LDCU.IV.DEEP [UR14] ;  /* 0x000000000e007540 */ /* 0x000f240009c08000 */
[----:B----4-:R2:W-:Y:S01]  /*1690*/  UTMACCTL.IV [UR14] ;  /* 0x000000000e0079b9 */ /* 0x0105e20008000000 */
[----:B------:R-:W-:Y:S01]  /*16a0*/  NOP ;  /* 0x0000000000007918 */ /* 0x000fe20000000000 */
.L_x_51:
[----:B------:R-:W-:Y:S05]  /*16b0*/  @P0 BRA `(.L_x_52) ;  /* 0x00000000000c0947 */ /* 0x000fea0003800000 */
[----:B------:R0:W-:Y:S01]  /*16c0*/  UTMACMDFLUSH ;  /* 0x00000000000079b7 */ /* 0x0001e20000000000 */
[----:B------:R-:W-:Y:S05]  /*16d0*/  @P0 BRA `(.L_x_52) ;  /* 0x0000000000040947 */ /* 0x000fea0003800000 */
[----:B------:R-:W-:-:S04]  /*16e0*/  DEPBAR.LE SB0, 0x0 ;  /* 0x000080000000791a */ /* 0x000fc80000000000 */
.L_x_52:
[----:B------:R-:W-:Y:S05]  /*16f0*/  WARPSYNC.ALL ;  /* 0x0000000000007948 */ /* 0x000fea0003800000 */
[----:B------:R-:W-:Y:S01]  /*1700*/  NOP ;  /* 0x0000000000007918 */ /* 0x000fe20000000000 */
[----:B---3--:R-:W-:Y:S01]  /*1710*/  BAR.SYNC.DEFER_BLOCKING 0x0 ;  /* 0x0000000000007b1d */ /* 0x008fe20000010000 */
[----:B--2---:R-:W-:Y:S01]  /*1720*/  SHF.R.U32.HI R2, RZ, 0x5, R0 ;  /* 0x00000005ff027819 */ /* 0x004fe20000011600 */
[----:B------:R-:W-:Y:S01]  /*1730*/  UIADD3 UR6, UPT, UPT, UR8, 0x18010, URZ ;  /* 0x0001801008067890 */ /* 0x000fe2000fffe0ff */
[----:B------:R-:W-:Y:S01]  /*1740*/  ISETP.GE.AND P0, PT, R6, 0x1, PT ;  /* 0x000000010600780c */ /* 0x000fe20003f06270 */
[----:B------:R-:W-:Y:S01]  /*1750*/  USHF.L.U32 UR23, UR13, 0x7, URZ ;  /* 0x000000070d177899 */ /* 0x000fe200080006ff */
[----:B------:R-:W-:Y:S01]  /*1760*/  R2UR UR9, R2 ;  /* 0x00000000020972ca */ /* 0x000fe200000e0000 */
[----:B------:R-:W-:Y:S01]  /*1770*/  VOTEU.ALL UP0, P3 ;  /* 0x0000000000ff7886 */ /* 0x000fe20001800000 */
[----:B------:R-:W-:Y:S01]  /*1780*/  UMOV UR4, 0x1 ;  /* 0x0000000100047882 */ /* 0x000fe20000000000 */
[----:B------:R-:W-:Y:S01]  /*1790*/  VOTEU.ALL UP1, P3 ;  /* 0x0000000000ff7886 */ /* 0x000fe20001820000 */
[----:B------:R-:W-:Y:S01]  /*17a0*/  USHF.L.U32 UR7, UR16, 0x6, URZ ;  /* 0x0000000610077899 */ /* 0x000fe200080006ff */
[----:B------:R-:W-:Y:S01]  /*17b0*/  BSSY.RECONVERGENT B5, `(.L_x_53) ;  /* 0x0000018000057945 */ /* 0x000fe20003800200 */
[----:B------:R-:W-:-:S04]  /*17c0*/  @!UP0 UIADD3 UR18, UPT, UPT, -UR4, 0x100000, URZ ;  /* 0x0010000004128890 */ /* 0x000fc8000fffe1ff */
[----:B------:R-:W-:Y:S02]  /*17d0*/  @!UP0 USHF.L.U32 UR19, UR18, 0xb, URZ ;  /* 0x0000000b12138899 */ /* 0x000fe400080006ff */
[----:B------:R-:W-:Y:S02]  /*17e0*/  @!UP0 USHF.L.U32 UR18, UR18, 0x1, URZ ;  /* 0x0000000112128899 */ /* 0x000fe400080006ff */
[----:B------:R-:W-:-:S04]  /*17f0*/  @!UP0 UIADD3 UR4, UPT, UPT, -UR4, 0x100000, URZ ;  /* 0x0010000004048890 */ /* 0x000fc8000fffe1ff */
[----:B------:R-:W-:Y:S02]  /*1800*/  @!UP0 USHF.L.U32 UR5, UR4, 0xb, URZ ;  /* 0x0000000b04058899 */ /* 0x000fe400080006ff */
[----:B------:R-:W-:Y:S01]  /*1810*/  @!UP0 USHF.L.U32 UR4, UR4, 0x1, URZ ;  /* 0x0000000104048899 */ /* 0x000fe200080006ff */
[----:B------:R-:W-:Y:S01]  /*1820*/  VOTEU.ALL UP0, P3 ;  /* 0x0000000000ff7886 */ /* 0x000fe20001800000 */
[----:B------:R-:W2:Y:S04]  /*1830*/  FENCE.VIEW.ASYNC.S ;  /* 0x00000000000073c6 */ /* 0x000ea80000000000 */
[----:B--2---:R2:W3:Y:S06]  /*1840*/  @!UP0 SYNCS.EXCH.64 URZ, [UR8+0x18000], UR18 ;  /* 0x0180001208ff85b2 */ /* 0x0044ec0008000100 */
[----:B------:R2:W3:Y:S02]  /*1850*/  @!UP1 SYNCS.EXCH.64 URZ, [UR8+0x18010], UR4 ;  /* 0x0180100408ff95b2 */ /* 0x0004e40008000100 */
[----:B---3--:R-:W-:Y:S06]  /*1860*/  BAR.SYNC.DEFER_BLOCKING 0x0 ;  /* 0x0000000000007b1d */ /* 0x008fec0000010000 */
[----:B------:R-:W-:Y:S05]  /*1870*/  @P3 BRA `(.L_x_54) ;  /* 0x00000000002c3947 */ /* 0x000fea0003800000 */
[----:B--2---:R-:W-:Y:S02]  /*1880*/  UMOV UR4, 0x1 ;  /* 0x0000000100047882 */ /* 0x004fe40000000000 */
[----:B------:R-:W-:-:S04]  /*1890*/  UIADD3 UR18, UPT, UPT, -UR4, 0x100000, URZ ;  /* 0x0010000004127890 */ /* 0x000fc8000fffe1ff */
[----:B------:R-:W-:Y:S02]  /*18a0*/  USHF.L.U32 UR19, UR18, 0xb, URZ ;  /* 0x0000000b12137899 */ /* 0x000fe400080006ff */
[----:B------:R-:W-:Y:S02]  /*18b0*/  USHF.L.U32 UR18, UR18, 0x1, URZ ;  /* 0x0000000112127899 */ /* 0x000fe400080006ff */
[----:B------:R-:W-:-:S04]  /*18c0*/  UIADD3 UR4, UPT, UPT, -UR4, 0x100000, URZ ;  /* 0x0010000004047890 */ /* 0x000fc8000fffe1ff */
[----:B------:R-:W-:Y:S02]  /*18d0*/  USHF.L.U32 UR5, UR4, 0xb, URZ ;  /* 0x0000000b04057899 */ /* 0x000fe400080006ff */
[----:B------:R-:W-:Y:S01]  /*18e0*/  USHF.L.U32 UR4, UR4, 0x1, URZ ;  /* 0x0000000104047899 */ /* 0x000fe200080006ff */
[----:B------:R-:W2:Y:S03]  /*18f0*/  FENCE.VIEW.ASYNC.S ;  /* 0x00000000000073c6 */ /* 0x000ea60000000000 */
[----:B--2---:R3:W2:Y:S08]  /*1900*/  SYNCS.EXCH.64 URZ, [UR8+0x18008], UR18 ;  /* 0x0180081208ff75b2 */ /* 0x0046b00008000100 */
[----:B------:R3:W4:Y:S02]  /*1910*/  SYNCS.EXCH.64 URZ, [UR8+0x18018], UR4 ;  /* 0x0180180408ff75b2 */ /* 0x0007240008000100 */
[----:B---3--:R-:W-:Y:S01]  /*1920*/  NOP ;  /* 0x0000000000007918 */ /* 0x008fe20000000000 */
.L_x_54:
[----:B--2---:R-:W-:Y:S05]  /*1930*/  BSYNC.RECONVERGENT B5 ;  /* 0x0000000000057941 */ /* 0x004fea0003800200 */
.L_x_53:
[----:B------:R-:W-:Y:S05]  /*1940*/  @!P0 BRA `(.L_x_55) ;  /* 0x0000000c00508947 */ /* 0x000fea0003800000 */
[----:B----4-:R-:W-:Y:S01]  /*1950*/  BAR.SYNC.DEFER_BLOCKING 0x0 ;  /* 0x0000000000007b1d */ /* 0x010fe20000010000 */
[----:B------:R-:W-:Y:S01]  /*1960*/  @!P3 IMAD.MOV.U32 R2, RZ, RZ, 0xc000 ;  /* 0x0000c000ff02b424 */ /* 0x000fe200078e00ff */
[----:B------:R-:W-:Y:S01]  /*1970*/  ELECT P1, URZ, PT ;  /* 0x0000000000ff782f */ /* 0x000fe20003820000 */
[----:B------:R-:W-:-:S03]  /*1980*/  ULOP3.LUT UR4, UR9, 0x1, URZ, 0xc0, !UPT ;  /* 0x0000000109047892 */ /* 0x000fc6000f8ec0ff */
[C---:B------:R-:W-:Y:S02]  /*1990*/  ISETP.LT.U32.AND P1, PT, R36.reuse, 0x40, P1 ;  /* 0x000000402400780c */ /* 0x040fe40000f21070 */
[----:B------:R-:W-:Y:S01]  /*19a0*/  ELECT P0, URZ, PT ;  /* 0x0000000000ff782f */ /* 0x000fe20003800000 */
[----:B------:R-:W-:Y:S02]  /*19b0*/  ULEA UR20, UR4, UR8, 0xe ;  /* 0x0000000804147291 */ /* 0x000fe4000f8e70ff */
[----:B------:R-:W-:Y:S01]  /*19c0*/  USHF.L.U32 UR22, UR4, 0x6, URZ ;  /* 0x0000000604167899 */ /* 0x000fe200080006ff */
[----:B------:R-:W-:Y:S01]  /*19d0*/  ISETP.LT.U32.AND P0, PT, R36, 0x40, P0 ;  /* 0x000000402400780c */ /* 0x000fe20000701070 */
[----:B------:R-:W-:Y:S01]  /*19e0*/  UIMAD UR4, UR4, -0x2000, UR20 ;  /* 0xffffe000040478a4 */ /* 0x000fe2000f8e0214 */
[----:B------:R-:W-:-:S04]  /*19f0*/  UMOV UR19, UR7 ;  /* 0x0000000700137c82 */ /* 0x000fc80008000000 */
[----:B------:R-:W-:Y:S01]  /*1a00*/  UMOV UR18, UR22 ;  /* 0x0000001600127c82 */ /* 0x000fe20008000000 */
[----:B------:R-:W-:Y:S01]  /*1a10*/  VOTEU.ANY UP0, P1 ;  /* 0x0000000000ff7886 */ /* 0x000fe20000800100 */
[----:B------:R2:W-:Y:S01]  /*1a20*/  @!P3 SYNCS.ARRIVE.TRANS64 RZ, [UR8+0x18000], R2 ;  /* 0x01800002ffffb9a7 */ /* 0x0005e20008000008 */
[----:B------:R3:W-:Y:S06]  /*1a30*/  MEMBAR.ALL.CTA ;  /* 0x0000000000007992 */ /* 0x0007ec0000008000 */
[----:B---3--:R-:W3:Y:S01]  /*1a40*/  FENCE.VIEW.ASYNC.S ;  /* 0x00000000000073c6 */ /* 0x008ee20000000000 */
[----:B------:R-:W-:Y:S01]  /*1a50*/  @UP0 UIADD3 UR21, UPT, UPT, UR8, 0x18000, URZ ;  /* 0x0001800008150890 */ /* 0x000fe2000fffe0ff */
[----:B---3--:R-:W-:Y:S01]  /*1a60*/  VOTEU.ANY UP0, P1 ;  /* 0x0000000000ff7886 */ /* 0x008fe20000800100 */
[----:B------:R-:W-:-:S05]  /*1a70*/  VOTEU.ANY UP1, P0 ;  /* 0x0000000000ff7886 */ /* 0x000fca0000020100 */
[----:B------:R-:W-:Y:S02]  /*1a80*/  @UP1 UIADD3 UR16, UPT, UPT, UR4, 0x10000, URZ ;  /* 0x0001000004101890 */ /* 0x000fe4000fffe0ff */
[----:B------:R-:W-:Y:S01]  /*1a90*/  @UP1 UIADD3 UR17, UPT, UPT, UR8, 0x18000, URZ ;  /* 0x0001800008111890 */ /* 0x000fe2000fffe0ff */
[----:B------:R-:W-:Y:S01]  /*1aa0*/  VOTEU.ANY UP1, P0 ;  /* 0x0000000000ff7886 */ /* 0x000fe20000020100 */
[----:B------:R-:W-:Y:S06]  /*1ab0*/  BAR.SYNC.DEFER_BLOCKING 0x0 ;  /* 0x0000000000007b1d */ /* 0x000fec0000010000 */
[----:B------:R2:W-:Y:S01]  /*1ac0*/  @UP0 UTMALDG.2D [UR20], [UR10] ;  /* 0x000000140a0005b4 */ /* 0x0005e20008008000 */
[----:B------:R-:W-:Y:S01]  /*1ad0*/  UISETP.NE.U32.AND UP0, UPT, UR9, URZ, UPT ;  /* 0x000000ff0900728c */ /* 0x000fe2000bf05070 */
[----:B------:R-:W-:Y:S06]  /*1ae0*/  BAR.SYNC.DEFER_BLOCKING 0x0 ;  /* 0x0000000000007b1d */ /* 0x000fec0000010000 */
[----:B------:R2:W-:Y:S02]  /*1af0*/  @UP1 UTMALDG.2D [UR16], [UR32] ;  /* 0x00000010200015b4 */ /* 0x0005e40008008000 */
[----:B------:R-:W-:Y:S06]  /*1b00*/  BAR.SYNC.DEFER_BLOCKING 0x0 ;  /* 0x0000000000007b1d */ /* 0x000fec0000010000 */
[----:B------:R-:W3:Y:S02]  /*1b10*/  SYNCS.PHASECHK.TRANS64.TRYWAIT P0, [UR8+0x18000], RZ ;  /* 0x018000ffff0075a7 */ /* 0x000ee40008001108 */
[----:B--23--:R-:W-:Y:S05]  /*1b20*/  @!P0 BRA `(.L_x_56) ;  /* 0x00000010007c8947 */ /* 0x00cfea0003800000 */
.L_x_70:
[----:B------:R-:W-:Y:S05]  /*1b30*/  BRA.U UP0, `(.L_x_57) ;  /* 0x0000000100c87547 */ /* 0x000fea000b800000 */
[----:B------:R-:W-:Y:S02]  /*1b40*/  USHF.R.U32.HI UR16, URZ, 0x4, UR8 ;  /* 0x00000004ff107899 */ /* 0x000fe40008011608 */
[----:B------:R-:W-:Y:S02]  /*1b50*/  UIADD3 UR13, UPT, UPT, UR8, 0x10000, URZ ;  /* 0x00010000080d7890 */ /* 0x000fe4000fffe0ff */
[----:B------:R-:W-:Y:S02]  /*1b60*/  USGXT.U32 UR16, UR16, 0xe ;  /* 0x0000000e1010789a */ /* 0x000fe40008000000 */
[----:B------:R-:W-:Y:S02]  /*1b70*/  USHF.R.U32.HI UR13, URZ, 0x4, UR13 ;  /* 0x00000004ff0d7899 */ /* 0x000fe4000801160d */
[----:B------:R-:W-:Y:S02]  /*1b80*/  UIADD3 UR48, UP0, UPT, UR16, 0x2, URZ ;  /* 0x0000000210307890 */ /* 0x000fe4000ff1e0ff */
[----:B------:R-:W-:Y:S01]  /*1b90*/  USGXT.U32 UR18, UR13, 0xe ;  /* 0x0000000e0d12789a */ /* 0x000fe20008000000 */
[----:B------:R-:W-:Y:S01]  /*1ba0*/  UMOV UR4, URZ ;  /* 0x000000ff00047c82 */ /* 0x000fe20008000000 */
[----:B------:R-:W-:Y:S01]  /*1bb0*/  UMOV UR5, URZ ;  /* 0x000000ff00057c82 */ /* 0x000fe20008000000 */
[----:B------:R-:W-:-:S02]  /*1bc0*/  UIADD3.X UR49, UPT, UPT, UR4, 0x40004040, URZ, UP0, !UPT ;  /* 0x4000404004317890 */ /* 0x000fc400087fe4ff */
[----:B------:R-:W-:Y:S02]  /*1bd0*/  UIADD3 UR50, UP0, UPT, UR18, 0x2, URZ ;  /* 0x0000000212327890 */ /* 0x000fe4000ff1e0ff */
[----:B------:R-:W-:Y:S02]  /*1be0*/  UIADD3.64 UR26, UPT, UPT, UR48, 0x4, URZ ;  /* 0x00000004301a7897 */ /* 0x000fe4000fffe0ff */
[----:B------:R-:W-:Y:S02]  /*1bf0*/  UIADD3.X UR51, UPT, UPT, UR5, 0x40004040, URZ, UP0, !UPT ;  /* 0x4000404005337890 */ /* 0x000fe400087fe4ff */
[----:B------:R-:W-:Y:S02]  /*1c00*/  UIADD3.64 UR4, UPT, UPT, UR48, 0x2, URZ ;  /* 0x0000000230047897 */ /* 0x000fe4000fffe0ff */
[----:B------:R-:W-:Y:S02]  /*1c10*/  UIADD3.64 UR24, UPT, UPT, UR50, 0x2, URZ ;  /* 0x0000000232187897 */ /* 0x000fe4000fffe0ff */
[----:B------:R-:W-:-:S02]  /*1c20*/  UIADD3.64 UR28, UPT, UPT, UR50, 0x4, URZ ;  /* 0x00000004321c7897 */ /* 0x000fc4000fffe0ff */
[----:B------:R-:W-:Y:S02]  /*1c30*/  UIADD3.64 UR30, UPT, UPT, UR48, 0x3fe, URZ ;  /* 0x000003fe301e7897 */ /* 0x000fe4000fffe0ff */
[----:B------:R-:W-:Y:S02]  /*1c40*/  UIADD3.64 UR34, UPT, UPT, UR50, 0x1fe, URZ ;  /* 0x000001fe32227897 */ /* 0x000fe4000fffe0ff */
[----:B------:R-:W-:Y:S02]  /*1c50*/  UIADD3.64 UR36, UPT, UPT, UR48, 0x400, URZ ;  /* 0x0000040030247897 */ /* 0x000fe4000fffe0ff */
[----:B------:R-:W-:Y:S02]  /*1c60*/  UIADD3.64 UR38, UPT, UPT, UR50, 0x200, URZ ;  /* 0x0000020032267897 */ /* 0x000fe4000fffe0ff */
[----:B------:R-:W-:Y:S02]  /*1c70*/  UIADD3.64 UR40, UPT, UPT, UR48, 0x402, URZ ;  /* 0x0000040230287897 */ /* 0x000fe4000fffe0ff */
[----:B------:R-:W-:Y:S01]  /*1c80*/  UIADD3.64 UR42, UPT, UPT, UR50, 0x202, URZ ;  /* 0x00000202322a7897 */ /* 0x000fe2000fffe0ff */
[----:B------:R-:W-:Y:S01]  /*1c90*/  UMOV UR20, 0x0 ;  /* 0x0000000000147882 */ /* 0x000fe20000000000 */
[----:B------:R-:W-:Y:S01]  /*1ca0*/  UMOV UR21, 0x8100010 ;  /* 0x0810001000157882 */ /* 0x000fe20000000000 */
[----:B------:R-:W-:Y:S01]  /*1cb0*/  UIADD3.64 UR44, UPT, UPT, UR48, 0x404, URZ ;  /* 0x00000404302c7897 */ /* 0x000fe2000fffe0ff */
[----:B------:R-:W-:Y:S01]  /*1cc0*/  UMOV UR17, 0x40004040 ;  /* 0x4000404000117882 */ /* 0x000fe20000000000 */
[----:B------:R-:W-:Y:S01]  /*1cd0*/  UIADD3.64 UR46, UPT, UPT, UR50, 0x204, URZ ;  /* 0x00000204322e7897 */ /* 0x000fe2000fffe0ff */
[----:B------:R-:W-:Y:S01]  /*1ce0*/  UMOV UR19, 0x40004040 ;  /* 0x4000404000137882 */ /* 0x000fe20000000000 */
[----:B------:R-:W-:Y:S01]  /*1cf0*/  UMOV UR52, 0x0 ;  /* 0x0000000000347882 */ /* 0x000fe20000000000 */
[----:B------:R-:W-:Y:S01]  /*1d00*/  UMOV UR53, 0x8100010 ;  /* 0x0810001000357882 */ /* 0x000fe20000000000 */
[----:B------:R-:W-:Y:S01]  /*1d10*/  UMOV UR54, 0x0 ;  /* 0x0000000000367882 */ /* 0x000fe20000000000 */
[----:B------:R-:W-:Y:S01]  /*1d20*/  UMOV UR55, 0x8100010 ;  /* 0x0810001000377882 */ /* 0x000fe20000000000 */
[----:B------:R2:W-:Y:S01]  /*1d30*/  UTCHMMA gdesc[UR16], gdesc[UR18], tmem[UR12], tmem[UR20], idesc[UR21], !UPT ;  /* 0x00ff1412100075ea */ /* 0x0005e2000f80000c */
[----:B------:R-:W-:Y:S01]  /*1d40*/  UMOV UR56, 0x0 ;  /* 0x0000000000387882 */ /* 0x000fe20000000000 */
[----:B------:R-:W-:Y:S01]  /*1d50*/  UMOV UR57, 0x8100010 ;  /* 0x0810001000397882 */ /* 0x000fe20000000000 */
[----:B------:R2:W-:Y:S01]  /*1d60*/  UTCHMMA gdesc[UR48], gdesc[UR50], tmem[UR12], tmem[UR52], idesc[UR53], UPT ;  /* 0x00ff3432300075ea */ /* 0x0005e2000b80000c */
        /* <DEDUP_REMOVED lines=12> */
[----:B------:R2:W-:Y:S01]  /*1e30*/  UTCHMMA gdesc[UR40], gdesc[UR42], tmem[UR12], tmem[UR62], idesc[UR63], UPT ;  /* 0x00ff3e2a280075ea */ /* 0x0005e2000b80000c */
[----:B------:R2:W-:Y:S01]  /*1e40*/  UTCHMMA gdesc[UR44], gdesc[UR46], tmem[UR12], tmem[UR64], idesc[UR65], UPT ;  /* 0x00ff402e2c0075ea */ /* 0x0005e2000b80000c */
[----:B------:R-:W-:Y:S01]  /*1e50*/  NOP ;  /* 0x0000000000007918 */ /* 0x000fe20000000000 */
.L_x_57:
[----:B------:R-:W-:Y:S01]  /*1e60*/  ELECT P0, URZ, PT ;  /* 0x0000000000ff782f */ /* 0x000fe20003800000 */
[----:B--2---:R-:W-:Y:S01]  /*1e70*/  UMOV UR4, UR6 ;  /* 0x0000000600047c82 */ /* 0x004fe20008000000 */
[----:B------:R-:W-:Y:S02]  /*1e80*/  UMOV UR5, URZ ;  /* 0x000000ff00057c82 */ /* 0x000fe40008000000 */
[----:B------:R-:W-:-:S13]  /*1e90*/  ISETP.LT.U32.AND P0, PT, R36, 0x20, P0 ;  /* 0x000000202400780c */ /* 0x000fda0000701070 */
[----:B------:R-:W-:Y:S01]  /*1ea0*/  VOTEU.ANY UP0, P0 ;  /* 0x0000000000ff7886 */ /* 0x000fe20000000100 */
[----:B------:R-:W-:Y:S01]  /*1eb0*/  VOTEU.ANY UP1, P0 ;  /* 0x0000000000ff7886 */ /* 0x000fe20000020100 */
[----:B------:R-:W-:-:S03]  /*1ec0*/  ISETP.GE.U32.AND P0, PT, R6, 0x81, PT ;  /* 0x000000810600780c */ /* 0x000fc60003f06070 */
[----:B------:R-:W-:Y:S02]  /*1ed0*/  @UP0 UMOV UR4, UR4 ;  /* 0x0000000400040c82 */ /* 0x000fe40008000000 */
[----:B------:R2:W-:Y:S01]  /*1ee0*/  @UP1 UTCBAR [UR4], URZ ;  /* 0x000000ff040013e9 */ /* 0x0005e200080000ff */
[----:B------:R-:W-:Y:S06]  /*1ef0*/  BAR.SYNC.DEFER_BLOCKING 0x0 ;  /* 0x0000000000007b1d */ /* 0x000fec0000010000 */
[----:B------:R-:W3:Y:S02]  /*1f00*/  SYNCS.PHASECHK.TRANS64.TRYWAIT P1, [UR8+0x18010], RZ ;  /* 0x018010ffff0075a7 */ /* 0x000ee40008021108 */
[----:B--23--:R-:W-:Y:S05]  /*1f10*/  @!P1 BRA `(.L_x_58) ;  /* 0x0000000c008c9947 */ /* 0x00cfea0003800000 */
.L_x_71:
[----:B------:R-:W-:Y:S01]  /*1f20*/  IMAD.MOV.U32 R2, RZ, RZ, RZ ;  /* 0x000000ffff027224 */ /* 0x000fe200078e00ff */
[----:B------:R-:W-:Y:S06]  /*1f30*/  @!P0 BRA `(.L_x_55) ;  /* 0x0000000400d48947 */ /* 0x000fec0003800000 */
[----:B------:R-:W2:Y:S01]  /*1f40*/  LDCU UR34, c[0x0][0x3a0] ;  /* 0x00007400ff2277ac */ /* 0x000ea20008000800 */
[----:B------:R-:W-:Y:S01]  /*1f50*/  UMOV UR35, 0x80 ;  /* 0x0000008000237882 */ /* 0x000fe20000000000 */
[----:B------:R-:W-:-:S05]  /*1f60*/  UMOV UR13, 0x1 ;  /* 0x00000001000d7882 */ /* 0x000fca0000000000 */
.L_x_62:
[----:B------:R-:W-:Y:S01]  /*1f70*/  BAR.SYNC.DEFER_BLOCKING 0x0 ;  /* 0x0000000000007b1d */ /* 0x000fe20000010000 */
[----:B------:R-:W-:Y:S01]  /*1f80*/  ULEA UR42, UR13, UR8, 0x3 ;  /* 0x000000080d2a7291 */ /* 0x000fe2000f8e18ff */
[----:B------:R-:W-:Y:S01]  /*1f90*/  @!P3 IMAD.MOV.U32 R3, RZ, RZ, 0xc000 ;  /* 0x0000c000ff03b424 */ /* 0x000fe200078e00ff */
[----:B------:R-:W-:Y:S01]  /*1fa0*/  ELECT P1, URZ, PT ;  /* 0x0000000000ff782f */ /* 0x000fe20003820000 */
[----:B------:R-:W-:-:S03]  /*1fb0*/  ULEA UR16, UR13, UR8, 0xf ;  /* 0x000000080d107291 */ /* 0x000fc6000f8e78ff */
[----:B------:R-:W-:Y:S01]  /*1fc0*/  ISETP.LT.U32.AND P1, PT, R36, 0x40, P1 ;  /* 0x000000402400780c */ /* 0x000fe20000f21070 */
[----:B------:R-:W-:Y:S01]  /*1fd0*/  ULOP3.LUT UR5, UR9, 0x1, URZ, 0xc0, !UPT ;  /* 0x0000000109057892 */ /* 0x000fe2000f8ec0ff */
[----:B------:R-:W-:-:S03]  /*1fe0*/  ELECT P0, URZ, PT ;  /* 0x0000000000ff782f */ /* 0x000fc60003800000 */
[----:B------:R-:W-:Y:S02]  /*1ff0*/  ULEA UR20, UR5, UR16, 0xe ;  /* 0x0000001005147291 */ /* 0x000fe4000f8e70ff */
[----:B------:R-:W-:Y:S01]  /*2000*/  ULEA UR22, UR5, UR35, 0x6 ;  /* 0x0000002305167291 */ /* 0x000fe2000f8e30ff */
[----:B------:R-:W-:Y:S01]  /*2010*/  ISETP.LT.U32.AND P0, PT, R36, 0x40, P0 ;  /* 0x000000402400780c */ /* 0x000fe20000701070 */
[----:B------:R-:W-:-:S04]  /*2020*/  ULEA UR4, UR13, UR8, 0xe ;  /* 0x000000080d047291 */ /* 0x000fc8000f8e70ff */
[----:B------:R-:W-:Y:S01]  /*2030*/  VOTEU.ANY UP0, P1 ;  /* 0x0000000000ff7886 */ /* 0x000fe20000800100 */
[----:B------:R-:W-:Y:S01]  /*2040*/  UIADD3 UR17, UPT, UPT, UR4, 0x10000, URZ ;  /* 0x0001000004117890 */ /* 0x000fe2000fffe0ff */
[----:B------:R-:W-:Y:S01]  /*2050*/  UMOV UR6, UR22 ;  /* 0x0000001600067c82 */ /* 0x000fe20008000000 */
[----:B------:R3:W-:Y:S01]  /*2060*/  @!P3 SYNCS.ARRIVE.TRANS64 RZ, [UR42+0x18000], R3 ;  /* 0x01800003ffffb9a7 */ /* 0x0007e2000800002a */
[----:B------:R4:W-:Y:S06]  /*2070*/  MEMBAR.ALL.CTA ;  /* 0x0000000000007992 */ /* 0x0009ec0000008000 */
[----:B----4-:R-:W4:Y:S01]  /*2080*/  FENCE.VIEW.ASYNC.S ;  /* 0x00000000000073c6 */ /* 0x010f220000000000 */
[----:B------:R-:W-:Y:S01]  /*2090*/  @UP0 UIADD3 UR21, UPT, UPT, UR42, 0x18000, URZ ;  /* 0x000180002a150890 */ /* 0x000fe2000fffe0ff */
[----:B----4-:R-:W-:Y:S01]  /*20a0*/  VOTEU.ANY UP0, P1 ;  /* 0x0000000000ff7886 */ /* 0x010fe20000800100 */
[----:B------:R-:W-:Y:S01]  /*20b0*/  VOTEU.ANY UP1, P0 ;  /* 0x0000000000ff7886 */ /* 0x000fe20000020100 */
[----:B------:R-:W-:Y:S01]  /*20c0*/  ULEA UR4, UR5, UR17, 0xd ;  /* 0x0000001105047291 */ /* 0x000fe2000f8e68ff */
[----:B---3--:R-:W-:-:S03]  /*20d0*/  IMAD.U32 R3, R2, -0x80000000, RZ ;  /* 0x8000000002037824 */ /* 0x008fc600078e00ff */
        /* <DEDUP_REMOVED lines=8> */
[----:B------:R-:W4:Y:S02]  /*2160*/  SYNCS.PHASECHK.TRANS64.TRYWAIT P0, [UR42+0x18000], R3 ;  /* 0x01800003ff0075a7 */ /* 0x000f24000800112a */
[----:B---34-:R-:W-:Y:S05]  /*2170*/  @!P0 BRA `(.L_x_59) ;  /* 0x0000000c00008947 */ /* 0x018fea0003800000 */
.L_x_72:
[----:B------:R-:W-:Y:S05]  /*2180*/  BRA.U UP0, `(.L_x_60) ;  /* 0x0000000100f47547 */ /* 0x000fea000b800000 */
[----:B------:R-:W-:Y:S02]  /*2190*/  USHF.R.U32.HI UR20, URZ, 0x4, UR16 ;  /* 0x00000004ff147899 */ /* 0x000fe40008011610 */
[----:B------:R-:W-:Y:S02]  /*21a0*/  USHF.R.U32.HI UR24, URZ, 0x4, UR17 ;  /* 0x00000004ff187899 */ /* 0x000fe40008011611 */
[----:B------:R-:W-:Y:S02]  /*21b0*/  USGXT.U32 UR20, UR20, 0xe ;  /* 0x0000000e1414789a */ /* 0x000fe40008000000 */
[----:B------:R-:W-:Y:S02]  /*21c0*/  USGXT.U32 UR24, UR24, 0xe ;  /* 0x0000000e1818789a */ /* 0x000fe40008000000 */
[----:B------:R-:W-:Y:S02]  /*21d0*/  UIADD3 UR28, UP0, UPT, UR20, 0x2, URZ ;  /* 0x00000002141c7890 */ /* 0x000fe4000ff1e0ff */
[----:B------:R-:W-:Y:S01]  /*21e0*/  UIADD3 UR26, UP1, UPT, UR24, 0x2, URZ ;  /* 0x00000002181a7890 */ /* 0x000fe2000ff3e0ff */
[----:B------:R-:W-:Y:S01]  /*21f0*/  UMOV UR4, URZ ;  /* 0x000000ff00047c82 */ /* 0x000fe20008000000 */
[----:B------:R-:W-:Y:S01]  /*2200*/  UMOV UR5, URZ ;  /* 0x000000ff00057c82 */ /* 0x000fe20008000000 */
[----:B------:R-:W-:-:S02]  /*2210*/  UIADD3.X UR29, UPT, UPT, UR4, 0x40004040, URZ, UP0, !UPT ;  /* 0x40004040041d7890 */ /* 0x000fc400087fe4ff */
[----:B------:R-:W-:Y:S02]  /*2220*/  UIADD3 UR44, UP3, UPT, UR28, 0x2, URZ ;  /* 0x000000021c2c7890 */ /* 0x000fe4000ff7e0ff */
[----:B------:R-:W-:Y:S02]  /*2230*/  UIADD3.X UR27, UPT, UPT, UR5, 0x40004040, URZ, UP1, !UPT ;  /* 0x40004040051b7890 */ /* 0x000fe40008ffe4ff */
[----:B------:R-:W-:Y:S02]  /*2240*/  UIADD3 UR46, UP2, UPT, UR26, 0x2, URZ ;  /* 0x000000021a2e7890 */ /* 0x000fe4000ff5e0ff */
[----:B------:R-:W-:Y:S02]  /*2250*/  UIADD3 UR48, UP6, UPT, UR28, 0x4, URZ ;  /* 0x000000041c307890 */ /* 0x000fe4000ffde0ff */
[----:B------:R-:W-:Y:S02]  /*2260*/  UIADD3 UR50, UP5, UPT, UR26, 0x4, URZ ;  /* 0x000000041a327890 */ /* 0x000fe4000ffbe0ff */
[----:B------:R-:W-:-:S02]  /*2270*/  UIADD3 UR52, UP1, UPT, UR28, 0x3fe, URZ ;  /* 0x000003fe1c347890 */ /* 0x000fc4000ff3e0ff */
[----:B------:R-:W-:Y:S02]  /*2280*/  UIADD3 UR54, UP0, UPT, UR26, 0x1fe, URZ ;  /* 0x000001fe1a367890 */ /* 0x000fe4000ff1e0ff */
[----:B------:R-:W-:Y:S02]  /*2290*/  UIADD3.X UR45, UPT, UPT, UR29, URZ, URZ, UP3, !UPT ;  /* 0x000000ff1d2d7290 */ /* 0x000fe40009ffe4ff */
[----:B------:R-:W-:Y:S02]  /*22a0*/  UIADD3 UR56, UP4, UPT, UR28, 0x400, URZ ;  /* 0x000004001c387890 */ /* 0x000fe4000ff9e0ff */
[----:B------:R-:W-:Y:S02]  /*22b0*/  UIADD3 UR58, UP3, UPT, UR26, 0x200, URZ ;  /* 0x000002001a3a7890 */ /* 0x000fe4000ff7e0ff */
[----:B------:R-:W-:Y:S02]  /*22c0*/  UIADD3.X UR47, UPT, UPT, UR27, URZ, URZ, UP2, !UPT ;  /* 0x000000ff1b2f7290 */ /* 0x000fe400097fe4ff */
[----:B------:R-:W-:-:S02]  /*22d0*/  UIADD3.X UR49, UPT, UPT, UR29, URZ, URZ, UP6, !UPT ;  /* 0x000000ff1d317290 */ /* 0x000fc4000b7fe4ff */
[----:B------:R-:W-:Y:S02]  /*22e0*/  UIADD3 UR60, UP2, UPT, UR28, 0x402, URZ ;  /* 0x000004021c3c7890 */ /* 0x000fe4000ff5e0ff */
[----:B------:R-:W-:Y:S02]  /*22f0*/  UIADD3 UR62, UP6, UPT, UR26, 0x202, URZ ;  /* 0x000002021a3e7890 */ /* 0x000fe4000ffde0ff */
[----:B------:R-:W-:Y:S02]  /*2300*/  UIADD3.X UR51, UPT, UPT, UR27, URZ, URZ, UP5, !UPT ;  /* 0x000000ff1b337290 */ /* 0x000fe4000affe4ff */
[----:B------:R-:W-:Y:S02]  /*2310*/  UIADD3.X UR53, UPT, UPT, UR29, URZ, URZ, UP1, !UPT ;  /* 0x000000ff1d357290 */ /* 0x000fe40008ffe4ff */
[----:B------:R-:W-:Y:S02]  /*2320*/  UIADD3 UR4, UP5, UPT, UR28, 0x404, URZ ;  /* 0x000004041c047890 */ /* 0x000fe4000ffbe0ff */
[----:B------:R-:W-:-:S02]  /*2330*/  UIADD3 UR30, UP1, UPT, UR26, 0x204, URZ ;  /* 0x000002041a1e7890 */ /* 0x000fc4000ff3e0ff */
[----:B------:R-:W-:Y:S02]  /*2340*/  UIADD3.X UR55, UPT, UPT, UR27, URZ, URZ, UP0, !UPT ;  /* 0x000000ff1b377290 */ /* 0x000fe400087fe4ff */
[----:B------:R-:W-:Y:S02]  /*2350*/  UIADD3.X UR57, UPT, UPT, UR29, URZ, URZ, UP4, !UPT ;  /* 0x000000ff1d397290 */ /* 0x000fe4000a7fe4ff */
[----:B------:R-:W-:Y:S02]  /*2360*/  UIADD3.X UR59, UPT, UPT, UR27, URZ, URZ, UP3, !UPT ;  /* 0x000000ff1b3b7290 */ /* 0x000fe40009ffe4ff */
[----:B------:R-:W-:Y:S02]  /*2370*/  UIADD3.X UR61, UPT, UPT, UR29, URZ, URZ, UP2, !UPT ;  /* 0x000000ff1d3d7290 */ /* 0x000fe400097fe4ff */
[----:B------:R-:W-:Y:S01]  /*2380*/  UIADD3.X UR63, UPT, UPT, UR27, URZ, URZ, UP6, !UPT ;  /* 0x000000ff1b3f7290 */ /* 0x000fe2000b7fe4ff */
[----:B------:R-:W-:Y:S01]  /*2390*/  UMOV UR18, 0x0 ;  /* 0x0000000000127882 */ /* 0x000fe20000000000 */
[----:B------:R-:W-:Y:S01]  /*23a0*/  UMOV UR19, 0x8100010 ;  /* 0x0810001000137882 */ /* 0x000fe20000000000 */
[----:B------:R-:W-:Y:S01]  /*23b0*/  UMOV UR21, 0x40004040 ;  /* 0x4000404000157882 */ /* 0x000fe20000000000 */
[----:B------:R-:W-:Y:S01]  /*23c0*/  UMOV UR25, 0x40004040 ;  /* 0x4000404000197882 */ /* 0x000fe20000000000 */
[----:B------:R-:W-:Y:S01]  /*23d0*/  UIADD3.X UR5, UPT, UPT, UR29, URZ, URZ, UP5, !UPT ;  /* 0x000000ff1d057290 */ /* 0x000fe2000affe4ff */
[----:B------:R3:W-:Y:S01]  /*23e0*/  UTCHMMA gdesc[UR20], gdesc[UR24], tmem[UR12], tmem[UR18], idesc[UR19], UPT ;  /* 0x00ff1218140075ea */ /* 0x0007e2000b80000c */
[----:B------:R-:W-:Y:S01]  /*23f0*/  UIADD3.X UR31, UPT, UPT, UR27, URZ, URZ, UP1, !UPT ;  /* 0x000000ff1b1f7290 */ /* 0x000fe20008ffe4ff */
[----:B------:R-:W-:Y:S01]  /*2400*/  UMOV UR16, 0x0 ;  /* 0x0000000000107882 */ /* 0x000fe20000000000 */
[----:B------:R-:W-:Y:S01]  /*2410*/  UMOV UR17, 0x8100010 ;  /* 0x0810001000117882 */ /* 0x000fe20000000000 */
[----:B------:R-:W-:Y:S01]  /*2420*/  UMOV UR40, 0x0 ;  /* 0x0000000000287882 */ /* 0x000fe20000000000 */
[----:B------:R-:W-:Y:S01]  /*2430*/  UMOV UR41, 0x8100010 ;  /* 0x0810001000297882 */ /* 0x000fe20000000000 */
        /* <DEDUP_REMOVED lines=18> */
.L_x_60:
[----:B------:R-:W-:Y:S01]  /*2560*/  ELECT P0, URZ, PT ;  /* 0x0000000000ff782f */ /* 0x000fe20003800000 */
[----:B---3--:R-:W-:-:S03]  /*2570*/  UIADD3 UR4, UPT, UPT, UR42, 0x18010, URZ ;  /* 0x000180102a047890 */ /* 0x008fc6000fffe0ff */
[----:B------:R-:W-:Y:S01]  /*2580*/  ISETP.LT.U32.AND P0, PT, R36, 0x20, P0 ;  /* 0x000000202400780c */ /* 0x000fe20000701070 */
[----:B------:R-:W-:-:S12]  /*2590*/  UMOV UR5, URZ ;  /* 0x000000ff00057c82 */ /* 0x000fd80008000000 */
[----:B------:R-:W-:Y:S01]  /*25a0*/  VOTEU.ANY UP0, P0 ;  /* 0x0000000000ff7886 */ /* 0x000fe20000000100 */
[----:B------:R-:W-:-:S04]  /*25b0*/  VOTEU.ANY UP1, P0 ;  /* 0x0000000000ff7886 */ /* 0x000fc80000020100 */
[----:B------:R-:W-:Y:S02]  /*25c0*/  @UP0 UMOV UR4, UR4 ;  /* 0x0000000400040c82 */ /* 0x000fe40008000000 */
[----:B------:R3:W-:Y:S01]  /*25d0*/  @UP1 UTCBAR [UR4], URZ ;  /* 0x000000ff040013e9 */ /* 0x0007e200080000ff */
[----:B------:R-:W-:Y:S06]  /*25e0*/  BAR.SYNC.DEFER_BLOCKING 0x0 ;  /* 0x0000000000007b1d */ /* 0x000fec0000010000 */
[----:B------:R-:W4:Y:S02]  /*25f0*/  SYNCS.PHASECHK.TRANS64.TRYWAIT P0, [UR42+0x18010], R3 ;  /* 0x01801003ff0075a7 */ /* 0x000f24000800112a */
[----:B---34-:R-:W-:Y:S05]  /*2600*/  @!P0 BRA `(.L_x_61) ;  /* 0x0000000400e88947 */ /* 0x018fea0003800000 */
.L_x_73:
[----:B------:R-:W-:Y:S02]  /*2610*/  UIADD3 UR13, UPT, UPT, UR13, 0x1, URZ ;  /* 0x000000010d0d7890 */ /* 0x000fe4000fffe0ff */
[----:B------:R-:W-:Y:S02]  /*2620*/  UIADD3 UR35, UPT, UPT, UR35, 0x80, URZ ;  /* 0x0000008023237890 */ /* 0x000fe4000fffe0ff */
[----:B------:R-:W-:-:S04]  /*2630*/  UISETP.NE.U32.AND UP0, UPT, UR13, 0x2, UPT ;  /* 0x000000020d00788c */ /* 0x000fc8000bf05070 */
[----:B------:R-:W-:Y:S02]  /*2640*/  USEL UR13, UR13, URZ, UP0 ;  /* 0x000000ff0d0d7287 */ /* 0x000fe40008000000 */
[----:B------:R-:W-:Y:S02]  /*2650*/  USEL UR4, URZ, 0x1, UP0 ;  /* 0x00000001ff047887 */ /* 0x000fe40008000000 */
[----:B--2---:R-:W-:-:S04]  /*2660*/  UISETP.GE.AND UP0, UPT, UR35, UR34, UPT ;  /* 0x000000222300728c */ /* 0x004fc8000bf06270 */
[----:B------:R-:W-:-:S05]  /*2670*/  LOP3.LUT R2, R2, UR4, RZ, 0x3c, !PT ;  /* 0x0000000402027c12 */ /* 0x000fca000f8e3cff */
[----:B------:R-:W-:Y:S05]  /*2680*/  BRA.U !UP0, `(.L_x_62) ;  /* 0xfffffff908387547 */ /* 0x000fea000b83ffff */
.L_x_55:
[----:B----4-:R-:W-:Y:S06]  /*2690*/  BAR.SYNC.DEFER_BLOCKING 0x0 ;  /* 0x0000000000007b1d */ /* 0x010fec0000010000 */
[----:B------:R-:W-:Y:S04]  /*26a0*/  BSSY.RECONVERGENT B5, `(.L_x_63) ;  /* 0x0000004000057945 */ /* 0x000fe80003800200 */
[----:B------:R-:W-:Y:S05]  /*26b0*/  @P3 BRA `(.L_x_64) ;  /* 0x0000000000083947 */ /* 0x000fea0003800000 */
[----:B------:R-:W2:Y:S02]  /*26c0*/  SYNCS.CCTL.IV [UR8+0x18000] ;  /* 0x01800000ff0079b1 */ /* 0x000ea40008000008 */
[----:B--2---:R-:W2:Y:S02]  /*26d0*/  SYNCS.CCTL.IV [UR8+0x18010] ;  /* 0x01801000ff0079b1 */ /* 0x004ea40008000008 */
.L_x_64:
[----:B------:R-:W-:Y:S05]  /*26e0*/  BSYNC.RECONVERGENT B5 ;  /* 0x0000000000057941 */ /* 0x000fea0003800200 */
.L_x_63:
[----:B--2---:R-:W-:Y:S06]  /*26f0*/  BAR.SYNC.DEFER_BLOCKING 0x0 ;  /* 0x0000000000007b1d */ /* 0x004fec0000010000 */
[----:B------:R-:W-:Y:S04]  /*2700*/  BSSY.RECONVERGENT B5, `(.L_x_65) ;  /* 0x0000004000057945 */ /* 0x000fe80003800200 */
[----:B------:R-:W-:Y:S05]  /*2710*/  @P3 BRA `(.L_x_66) ;  /* 0x0000000000083947 */ /* 0x000fea0003800000 */
[----:B------:R-:W2:Y:S02]  /*2720*/  SYNCS.CCTL.IV [UR8+0x18008] ;  /* 0x01800800ff0079b1 */ /* 0x000ea40008000008 */
[----:B--2---:R-:W2:Y:S02]  /*2730*/  SYNCS.CCTL.IV [UR8+0x18018] ;  /* 0x01801800ff0079b1 */ /* 0x004ea40008000008 */
.L_x_66:
[----:B------:R-:W-:Y:S05]  /*2740*/  BSYNC.RECONVERGENT B5 ;  /* 0x0000000000057941 */ /* 0x000fea0003800200 */
.L_x_65:
[----:B------:R-:W-:Y:S01]  /*2750*/  USHF.L.U32 UR4, UR9, 0x15, URZ ;  /* 0x0000001509047899 */ /* 0x000fe200080006ff */
[C---:B------:R-:W-:Y:S01]  /*2760*/  IMAD.SHL.U32 R2, R0.reuse, 0x10, RZ ;  /* 0x0000001000027824 */ /* 0x040fe200078e00ff */
[----:B------:R-:W-:Y:S01]  /*2770*/  USHF.L.U32 UR9, UR9, 0x3, URZ ;  /* 0x0000000309097899 */ /* 0x000fe200080006ff */
[----:B------:R-:W-:Y:S01]  /*2780*/  SHF.R.U32.HI R3, RZ, 0x1, R0 ;  /* 0x00000001ff037819 */ /* 0x000fe20000011600 */
[----:B------:R-:W-:Y:S01]  /*2790*/  ULOP3.LUT UR4, UR4, 0x600000, URZ, 0xc0, !UPT ;  /* 0x0060000004047892 */ /* 0x000fe2000f8ec0ff */
[----:B------:R-:W-:Y:S01]  /*27a0*/  IMAD.SHL.U32 R0, R0, 0x80, RZ ;  /* 0x0000008000007824 */ /* 0x000fe200078e00ff */
[----:B------:R-:W-:Y:S01]  /*27b0*/  ULOP3.LUT UR9, UR9, 0x20, URZ, 0xc0, !UPT ;  /* 0x0000002009097892 */ /* 0x000fe2000f8ec0ff */
[----:B------:R-:W-:Y:S02]  /*27c0*/  LOP3.LUT R2, R2, 0x70, RZ, 0xc0, !PT ;  /* 0x0000007002027812 */ /* 0x000fe400078ec0ff */
[----:B------:R-:W-:Y:S01]  /*27d0*/  ELECT P0, URZ, PT ;  /* 0x0000000000ff782f */ /* 0x000fe20003800000 */
[----:B------:R-:W-:Y:S01]  /*27e0*/  UIADD3 UR4, UPT, UPT, UR9, UR4, UR12 ;  /* 0x0000000409047290 */ /* 0x000fe2000fffe00c */
[----:B------:R-:W-:Y:S01]  /*27f0*/  LOP3.LUT R3, R2, 0x40, R3, 0x78, !PT ;  /* 0x0000004002037812 */ /* 0x000fe200078e7803 */
[----:B------:R-:W-:Y:S01]  /*2800*/  UMOV UR10, UR23 ;  /* 0x00000017000a7c82 */ /* 0x000fe20008000000 */
[----:B------:R-:W-:Y:S01]  /*2810*/  ISETP.LT.U32.AND P0, PT, R36, 0x20, P0 ;  /* 0x000000202400780c */ /* 0x000fe20000701070 */
[----:B------:R-:W-:Y:S01]  /*2820*/  UMOV UR9, UR7 ;  /* 0x0000000700097c82 */ /* 0x000fe20008000000 */
[----:B------:R-:W-:-:S04]  /*2830*/  LOP3.LUT R0, R3, 0x3f80, R0, 0xf8, !PT ;  /* 0x00003f8003007812 */ /* 0x000fc800078ef800 */
[----:B-----5:R-:W3:Y:S01]  /*2840*/  LDTM.x32 R4, tmem[UR4] ;  /* 0x00000004000479ee */ /* 0x020ee200082c0000 */
[C---:B------:R-:W-:Y:S01]  /*2850*/  LOP3.LUT R2, R0.reuse, 0x10, RZ, 0x3c, !PT ;  /* 0x0000001000027812 */ /* 0x040fe200078e3cff */
[----:B------:R-:W-:Y:S01]  /*2860*/  NOP ;  /* 0x0000000000007918 */ /* 0x000fe20000000000 */
[----:B------:R-:W-:-:S04]  /*2870*/  LOP3.LUT R3, R0, 0x20, RZ, 0x3c, !PT ;  /* 0x0000002000037812 */ /* 0x000fc800078e3cff */
[----:B---3--:R-:W-:Y:S01]  /*2880*/  VOTEU.ANY UP1, P0 ;  /* 0x0000000000ff7886 */ /* 0x008fe20000020100 */
[----:B------:R-:W-:Y:S01]  /*2890*/  VOTEU.ANY UP0, P0 ;  /* 0x0000000000ff7886 */ /* 0x000fe20000000100 */
[----:B------:R-:W-:Y:S02]  /*28a0*/  F2FP.F16.F32.PACK_AB R4, R5, R4 ;  /* 0x000000040504723e */ /* 0x000fe400000000ff */
[----:B------:R-:W-:Y:S02]  /*28b0*/  F2FP.F16.F32.PACK_AB R5, R7, R6 ;  /* 0x000000060705723e */ /* 0x000fe400000000ff */
[----:B------:R-:W-:Y:S02]  /*28c0*/  F2FP.F16.F32.PACK_AB R12, R13, R12 ;  /* 0x0000000c0d0c723e */ /* 0x000fe400000000ff */
[----:B------:R-:W-:Y:S02]  /*28d0*/  F2FP.F16.F32.PACK_AB R6, R9, R8 ;  /* 0x000000080906723e */ /* 0x000fe400000000ff */
[----:B------:R-:W-:-:S02]  /*28e0*/  F2FP.F16.F32.PACK_AB R7, R11, R10 ;  /* 0x0000000a0b07723e */ /* 0x000fc400000000ff */
[----:B------:R-:W-:Y:S02]  /*28f0*/  F2FP.F16.F32.PACK_AB R13, R15, R14 ;  /* 0x0000000e0f0d723e */ /* 0x000fe400000000ff */
[----:B------:R-:W-:Y:S01]  /*2900*/  F2FP.F16.F32.PACK_AB R20, R21, R20 ;  /* 0x000000141514723e */ /* 0x000fe200000000ff */
[----:B--2---:R2:W-:Y:S01]  /*2910*/  STS.128 [R0+UR8], R4 ;  /* 0x0000000400007988 */ /* 0x0045e20008000c08 */
[----:B------:R-:W-:Y:S02]  /*2920*/  F2FP.F16.F32.PACK_AB R14, R17, R16 ;  /* 0x00000010110e723e */ /* 0x000fe400000000ff */
[----:B------:R-:W-:Y:S02]  /*2930*/  F2FP.F16.F32.PACK_AB R15, R19, R18 ;  /* 0x00000012130f723e */ /* 0x000fe400000000ff */
[----:B------:R-:W-:Y:S02]  /*2940*/  F2FP.F16.F32.PACK_AB R21, R23, R22 ;  /* 0x000000161715723e */ /* 0x000fe400000000ff */
[----:B------:R-:W-:Y:S01]  /*2950*/  F2FP.F16.F32.PACK_AB R28, R29, R28 ;  /* 0x0000001c1d1c723e */ /* 0x000fe200000000ff */
[----:B------:R2:W-:Y:S01]  /*2960*/  STS.128 [R2+UR8], R12 ;  /* 0x0000000c02007988 */ /* 0x0005e20008000c08 */
[----:B------:R-:W-:-:S02]  /*2970*/  F2FP.F16.F32.PACK_AB R22, R25, R24 ;  /* 0x000000181916723e */ /* 0x000fc400000000ff */
[----:B------:R-:W-:Y:S02]  /*2980*/  F2FP.F16.F32.PACK_AB R23, R27, R26 ;  /* 0x0000001a1b17723e */ /* 0x000fe400000000ff */
[----:B------:R-:W-:Y:S02]  /*2990*/  F2FP.F16.F32.PACK_AB R29, R31, R30 ;  /* 0x0000001e1f1d723e */ /* 0x000fe400000000ff */
[----:B------:R-:W-:Y:S01]  /*29a0*/  F2FP.F16.F32.PACK_AB R30, R33, R32 ;  /* 0x00000020211e723e */ /* 0x000fe200000000ff */
[----:B------:R2:W-:Y:S01]  /*29b0*/  STS.128 [R3+UR8], R20 ;  /* 0x0000001403007988 */ /* 0x0005e20008000c08 */
[----:B------:R-:W-:Y:S02]  /*29c0*/  F2FP.F16.F32.PACK_AB R31, R35, R34 ;  /* 0x00000022231f723e */ /* 0x000fe400000000ff */
[----:B------:R-:W-:-:S05]  /*29d0*/  LOP3.LUT R8, R0, 0x30, RZ, 0x3c, !PT ;  /* 0x0000003000087812 */ /* 0x000fca00078e3cff */
[----:B------:R2:W-:Y:S01]  /*29e0*/  STS.128 [R8+UR8], R28 ;  /* 0x0000001c08007988 */ /* 0x0005e20008000c08 */
[----:B------:R3:W-:Y:S06]  /*29f0*/  MEMBAR.ALL.CTA ;  /* 0x0000000000007992 */ /* 0x0007ec0000008000 */
[----:B---3--:R-:W3:Y:S02]  /*2a00*/  FENCE.VIEW.ASYNC.S ;  /* 0x00000000000073c6 */ /* 0x008ee40000000000 */
[----:B---3--:R-:W-:Y:S06]  /*2a10*/  BAR.SYNC.DEFER_BLOCKING 0x0 ;  /* 0x0000000000007b1d */ /* 0x008fec0000010000 */
[----:B------:R2:W-:Y:S01]  /*2a20*/  @UP1 UTMASTG.2D [UR8], [UR14] ;  /* 0x000000080e0013b5 */ /* 0x0005e20008008000 */
[----:B------:R0:W-:Y:S01]  /*2a30*/  UTMACMDFLUSH ;  /* 0x00000000000079b7 */ /* 0x0001e20000000000 */
[----:B------:R-:W-:-:S04]  /*2a40*/  DEPBAR.LE SB0, 0x0 ;  /* 0x000080000000791a */ /* 0x000fc80000000000 */
[----:B------:R-:W-:Y:S08]  /*2a50*/  BAR.SYNC.DEFER_BLOCKING 0x0 ;  /* 0x0000000000007b1d */ /* 0x000ff00000010000 */
[----:B------:R-:W-:Y:S06]  /*2a60*/  BAR.SYNC.DEFER_BLOCKING 0x0 ;  /* 0x0000000000007b1d */ /* 0x000fec0000010000 */
[----:B--2---:R-:W-:Y:S05]  /*2a70*/  @P2 BRA `(.L_x_67) ;  /* 0x0000000000a02947 */ /* 0x004fea0003800000 */
[----:B------:R-:W2:Y:S01]  /*2a80*/  S2UR UR5, SR_CgaCtaId ;  /* 0x00000000000579c3 */ /* 0x000ea20000008800 */
[----:B------:R-:W-:Y:S01]  /*2a90*/  NOP ;  /* 0x0000000000007918 */ /* 0x000fe20000000000 */
[----:B------:R-:W-:Y:S01]  /*2aa0*/  UMOV UR4, 0x50 ;  /* 0x0000005000047882 */ /* 0x000fe20000000000 */
[----:B------:R-:W-:Y:S02]  /*2ab0*/  IMAD.U32 R0, RZ, RZ, UR12 ;  /* 0x0000000cff007e24 */ /* 0x000fe4000f8e00ff */
[----:B------:R-:W-:Y:S02]  /*2ac0*/  IMAD.MOV.U32 R3, RZ, RZ, 0x3 ;  /* 0x00000003ff037424 */ /* 0x000fe400078e00ff */
[----:B------:R-:W-:Y:S01]  /*2ad0*/  IMAD.MOV.U32 R7, RZ, RZ, 0x1 ;  /* 0x00000001ff077424 */ /* 0x000fe200078e00ff */
[----:B------:R-:W-:-:S04]  /*2ae0*/  LOP3.LUT R0, R0, 0xffff, RZ, 0xc0, !PT ;  /* 0x0000ffff00007812 */ /* 0x000fc800078ec0ff */
[----:B------:R-:W-:-:S05]  /*2af0*/  SHF.R.U32.HI R0, RZ, 0x5, R0 ;  /* 0x00000005ff007819 */ /* 0x000fca0000011600 */
[----:B------:R-:W-:Y:S01]  /*2b00*/  VIADD R2, R0, 0x10 ;  /* 0x0000001000027836 */ /* 0x000fe20000000000 */
[----:B------:R-:W-:Y:S01]  /*2b10*/  SHF.L.U32 R0, R3, R0, RZ ;  /* 0x0000000003007219 */ /* 0x000fe200000006ff */
[----:B--2---:R-:W-:-:S03]  /*2b20*/  ULEA UR6, UR5, UR4, 0x18 ;  /* 0x0000000405067291 */ /* 0x004fc6000f8ec0ff */
[----:B------:R-:W-:-:S04]  /*2b30*/  SHF.L.U32 R3, R7, R2, RZ ;  /* 0x0000000207037219 */ /* 0x000fc800000006ff */
[----:B------:R-:W-:Y:S02]  /*2b40*/  LOP3.LUT R0, R3, R0, RZ, 0xfc, !PT ;  /* 0x0000000003007212 */ /* 0x000fe400078efcff */
[----:B------:R-:W2:Y:S02]  /*2b50*/  LDS R5, [UR6] ;  /* 0x00000006ff057984 */ /* 0x000ea40008000800 */
[C---:B------:R-:W-:Y:S02]  /*2b60*/  LOP3.LUT R2, R0.reuse, 0xffff, RZ, 0xc0, !PT ;  /* 0x0000ffff00027812 */ /* 0x040fe400078ec0ff */
[----:B--2---:R-:W-:-:S04]  /*2b70*/  LOP3.LUT R3, R0, 0xffff, R5, 0x80, !PT ;  /* 0x0000ffff00037812 */ /* 0x004fc800078e8005 */
[----:B------:R-:W-:-:S13]  /*2b80*/  ISETP.NE.AND P0, PT, R3, R2, PT ;  /* 0x000000020300720c */ /* 0x000fda0003f05270 */
[----:B------:R-:W-:Y:S05]  /*2b90*/  @P0 BRA `(.L_x_68) ;  /* 0x0000000000500947 */ /* 0x000fea0003800000 */
[----:B------:R-:W-:Y:S02]  /*2ba0*/  SHF.R.U32.HI R5, RZ, 0x10, R5 ;  /* 0x00000010ff057819 */ /* 0x000fe40000011605 */
[----:B------:R-:W-:-:S04]  /*2bb0*/  SHF.R.U32.HI R2, RZ, 0x10, R0 ;  /* 0x00000010ff027819 */ /* 0x000fc80000011600 */
[----:B------:R-:W-:-:S04]  /*2bc0*/  LOP3.LUT R5, R5, R2, RZ, 0xc0, !PT ;  /* 0x0000000205057212 */ /* 0x000fc800078ec0ff */
[----:B------:R-:W-:-:S13]  /*2bd0*/  ISETP.NE.AND P0, PT, R5, R2, PT ;  /* 0x000000020500720c */ /* 0x000fda0003f05270 */
[----:B------:R-:W-:Y:S05]  /*2be0*/  @P0 BRA `(.L_x_69) ;  /* 0x0000000000300947 */ /* 0x000fea0003800000 */
[----:B------:R-:W-:Y:S01]  /*2bf0*/  R2UR UR4, R0 ;  /* 0x00000000000472ca */ /* 0x000fe200000e0000 */
[----:B------:R-:W-:Y:S01]  /*2c00*/  VOTEU.ANY UR5, UPT, PT ;  /* 0x0000000000057886 */ /* 0x000fe200038e0100 */
[----:B------:R-:W2:Y:S01]  /*2c10*/  S2R R0, SR_LANEID ;  /* 0x0000000000007919 */ /* 0x000ea20000000000 */
[----:B------:R-:W-:-:S10]  /*2c20*/  UFLO.U32 UR5, UR5 ;  /* 0x00000005000572bd */ /* 0x000fd400080e0000 */
[----:B------:R-:W-:-:S06]  /*2c30*/  ULOP3.LUT UR4, URZ, UR4, URZ, 0x33, !UPT ;  /* 0x00000004ff047292 */ /* 0x000fcc000f8e33ff */
[----:B------:R-:W-:-:S04]  /*2c40*/  IMAD.U32 R2, RZ, RZ, UR4 ;  /* 0x00000004ff027e24 */ /* 0x000fc8000f8e00ff */
[----:B------:R-:W3:Y:S02]  /*2c50*/  REDUX UR7, R2 ;  /* 0x00000000020773c4 */ /* 0x000ee40000000000 */
[----:B------:R4:W-:Y:S01]  /*2c60*/  UTCATOMSWS.AND URZ, UR4 ;  /* 0x0000000400ff79e3 */ /* 0x0009e20008000000 */
[----:B--2---:R-:W-:Y:S01]  /*2c70*/  ISETP.EQ.U32.AND P0, PT, R0, UR5, PT ;  /* 0x0000000500007c0c */ /* 0x004fe2000bf02070 */
[----:B---3--:R-:W-:-:S12]  /*2c80*/  IMAD.U32 R0, RZ, RZ, UR7 ;  /* 0x00000007ff007e24 */ /* 0x008fd8000f8e00ff */
[----:B------:R4:W-:Y:S01]  /*2c90*/  @P0 ATOMS.AND RZ, [UR6], R0 ;  /* 0x00000000ffff098c */ /* 0x0009e2000a800006 */
[----:B------:R-:W-:Y:S05]  /*2ca0*/  BRA `(.L_x_67) ;  /* 0x0000000000147947 */ /* 0x000fea0003800000 */
.L_x_69:
[----:B------:R-:W-:-:S07]  /*2cb0*/  MOV R2, 0x2cd0 ;  /* 0x00002cd000027802 */ /* 0x000fce0000000f00 */
[----:B-1----:R-:W-:Y:S05]  /*2cc0*/  CALL.REL.NOINC `($__internal_0_$__cuda_sm10x_tcgen05_guardrail_trap_col_being_dealloced_not_returned_by_alloc) ;  /* 0x0000000000447944 */ /* 0x002fea0003c00000 */
[----:B------:R-:W-:Y:S05]  /*2cd0*/  BRA `(.L_x_67) ;  /* 0x0000000000087947 */ /* 0x000fea0003800000 */
.L_x_68:
[----:B------:R-:W-:-:S07]  /*2ce0*/  MOV R2, 0x2d00 ;  /* 0x00002d0000027802 */ /* 0x000fce0000000f00 */
[----:B-1----:R-:W-:Y:S05]  /*2cf0*/  CALL.REL.NOINC `($__internal_2_$__cuda_sm10x_tcgen05_guardrail_trap_unallocated_columns_being_dealloced) ;  /* 0x0000000000507944 */ /* 0x002fea0003c00000 */
.L_x_67:
[----:B------:R-:W-:Y:S01]  /*2d00*/  NOP ;  /* 0x0000000000007918 */ /* 0x000fe20000000000 */
[----:B----4-:R-:W-:Y:S05]  /*2d10*/  EXIT ;  /* 0x000000000000794d */ /* 0x010fea0003800000 */
.L_x_56:
[----:B------:R-:W2:Y:S02]  /*2d20*/  SYNCS.PHASECHK.TRANS64.TRYWAIT P0, [UR8+0x18000], RZ ;  /* 0x018000ffff0075a7 */ /* 0x000ea40008001108 */
[----:B--2---:R-:W-:Y:S05]  /*2d30*/  @!P0 BRA `(.L_x_56) ;  /* 0xfffffffc00f88947 */ /* 0x004fea000383ffff */
[----:B------:R-:W-:Y:S05]  /*2d40*/  BRA `(.L_x_70) ;  /* 0xffffffec00787947 */ /* 0x000fea000383ffff */
.L_x_58:
[----:B------:R-:W2:Y:S02]  /*2d50*/  SYNCS.PHASECHK.TRANS64.TRYWAIT P1, [UR8+0x18010], RZ ;  /* 0x018010ffff0075a7 */ /* 0x000ea40008021108 */
[----:B--2---:R-:W-:Y:S05]  /*2d60*/  @!P1 BRA `(.L_x_58) ;  /* 0xfffffffc00f89947 */ /* 0x004fea000383ffff */
[----:B------:R-:W-:Y:S05]  /*2d70*/  BRA `(.L_x_71) ;  /* 0xfffffff000687947 */ /* 0x000fea000383ffff */
.L_x_59:
[----:B------:R-:W3:Y:S02]  /*2d80*/  SYNCS.PHASECHK.TRANS64.TRYWAIT P0, [UR42+0x18000], R3 ;  /* 0x01800003ff0075a7 */ /* 0x000ee4000800112a */
[----:B---3--:R-:W-:Y:S05]  /*2d90*/  @!P0 BRA `(.L_x_59) ;  /* 0xfffffffc00f88947 */ /* 0x008fea000383ffff */
[----:B------:R-:W-:Y:S05]  /*2da0*/  BRA `(.L_x_72) ;  /* 0xfffffff000f47947 */ /* 0x000fea000383ffff */
.L_x_61:
[----:B------:R-:W3:Y:S02]  /*2db0*/  SYNCS.PHASECHK.TRANS64.TRYWAIT P0, [UR42+0x18010], R3 ;  /* 0x01801003ff0075a7 */ /* 0x000ee4000800112a */
[----:B---3--:R-:W-:Y:S05]  /*2dc0*/  @!P0 BRA `(.L_x_61) ;  /* 0xfffffffc00f88947 */ /* 0x008fea000383ffff */
[----:B------:R-:W-:Y:S05]  /*2dd0*/  BRA `(.L_x_73) ;  /* 0xfffffff8000c7947 */ /* 0x000fea000383ffff */
        .weak           $__internal_0_$__cuda_sm10x_tcgen05_guardrail_trap_col_being_dealloced_not_returned_by_alloc
        .type           $__internal_0_$__cuda_sm10x_tcgen05_guardrail_trap_col_being_dealloced_not_returned_by_alloc,@function
        .size           $__internal_0_$__cuda_sm10x_tcgen05_guardrail_trap_col_being_dealloced_not_returned_by_alloc,($__internal_1_$__cuda_sm10x_tcgen05_guardrail_trap_phase_invalid_during_alloc - $__internal_0_$__cuda_sm10x_tcgen05_guardrail_trap_col_being_dealloced_not_returned_by_alloc)
$__internal_0_$__cuda_sm10x_tcgen05_guardrail_trap_col_being_dealloced_not_returned_by_alloc:
[----:B------:R-:W-:Y:S05]  /*2de0*/  BPT.TRAP 0x1 ;  /* 0x000000040000795c */ /* 0x000fea0000300000 */
[----:B------:R-:W-:-:S04]  /*2df0*/  IMAD.MOV.U32 R3, RZ, RZ, 0x0 ;  /* 0x00000000ff037424 */ /* 0x000fc800078e00ff */
[----:B------:R-:W-:Y:S05]  /*2e00*/  RET.REL.NODEC R2 `(gluon_tcgen05) ;  /* 0xffffffd0027c7950 */ /* 0x000fea0003c3ffff */
        .weak           $__internal_1_$__cuda_sm10x_tcgen05_guardrail_trap_phase_invalid_during_alloc
        .type           $__internal_1_$__cuda_sm10x_tcgen05_guardrail_trap_phase_invalid_during_alloc,@function
        .size           $__internal_1_$__cuda_sm10x_tcgen05_guardrail_trap_phase_invalid_during_alloc,($__internal_2_$__cuda_sm10x_tcgen05_guardrail_trap_unallocated_columns_being_dealloced - $__internal_1_$__cuda_sm10x_tcgen05_guardrail_trap_phase_invalid_during_alloc)
$__internal_1_$__cuda_sm10x_tcgen05_guardrail_trap_phase_invalid_during_alloc:
[----:B------:R-:W-:Y:S05]  /*2e10*/  BPT.TRAP 0x1 ;  /* 0x000000040000795c */ /* 0x000fea0000300000 */
[----:B------:R-:W-:-:S04]  /*2e20*/  IMAD.MOV.U32 R3, RZ, RZ, 0x0 ;  /* 0x00000000ff037424 */ /* 0x000fc800078e00ff */
[----:B------:R-:W-:Y:S05]  /*2e30*/  RET.REL.NODEC R2 `(gluon_tcgen05) ;  /* 0xffffffd002707950 */ /* 0x000fea0003c3ffff */
        .weak           $__internal_2_$__cuda_sm10x_tcgen05_guardrail_trap_unallocated_columns_being_dealloced
        .type           $__internal_2_$__cuda_sm10x_tcgen05_guardrail_trap_unallocated_columns_being_dealloced,@function
        .size           $__internal_2_$__cuda_sm10x_tcgen05_guardrail_trap_unallocated_columns_being_dealloced,(.L_x_77 - $__internal_2_$__cuda_sm10x_tcgen05_guardrail_trap_unallocated_columns_being_dealloced)
$__internal_2_$__cuda_sm10x_tcgen05_guardrail_trap_unallocated_columns_being_dealloced:
[----:B------:R-:W-:Y:S05]  /*2e40*/  BPT.TRAP 0x1 ;  /* 0x000000040000795c */ /* 0x000fea0000300000 */
[----:B------:R-:W-:-:S04]  /*2e50*/  IMAD.MOV.U32 R3, RZ, RZ, 0x0 ;  /* 0x00000000ff037424 */ /* 0x000fc800078e00ff */
[----:B------:R-:W-:Y:S05]  /*2e60*/  RET.REL.NODEC R2 `(gluon_tcgen05) ;  /* 0xffffffd002647950 */ /* 0x000fea0003c3ffff */
.L_x_74:
[----:B------:R-:W-:-:S00]  /*2e70*/  BRA `(.L_x_74) ;  /* 0xfffffffc00fc7947 */ /* 0x000fc0000383ffff */
[----:B------:R-:W-:-:S00]  /*2e80*/  NOP ;  /* 0x0000000000007918 */ /* 0x000fc00000000000 */
[----:B------:R-:W-:-:S00]  /*2e90*/  NOP ;  /* 0x0000000000007918 */ /* 0x000fc00000000000 */
[----:B------:R-:W-:-:S00]  /*2ea0*/  NOP ;  /* 0x0000000000007918 */ /* 0x000fc00000000000 */
[----:B------:R-:W-:-:S00]  /*2eb0*/  NOP ;  /* 0x0000000000007918 */ /* 0x000fc00000000000 */
[----:B------:R-:W-:-:S00]  /*2ec0*/  NOP ;  /* 0x0000000000007918 */ /* 0x000fc00000000000 */
[----:B------:R-:W-:-:S00]  /*2ed0*/  NOP ;  /* 0x0000000000007918 */ /* 0x000fc00000000000 */
[----:B------:R-:W-:-:S00]  /*2ee0*/  NOP ;  /* 0x0000000000007918 */ /* 0x000fc00000000000 */
[----:B------:R-:W-:-:S00]  /*2ef0*/  NOP ;  /* 0x0000000000007918 */ /* 0x000fc00000000000 */
.L_x_77:


//--------------------- .nv.shared.gluon_tcgen05  --------------------------
	.section	.nv.shared.gluon_tcgen05,"aw",@nobits
	.sectionflags	@""
	.align	16
	.zero		1024


//--------------------- .nv.shared.reserved.0     --------------------------
	.section	.nv.shared.reserved.0,"aw",@nobits
	.align	8
	.weak		__nv_reservedSMEM_offset_0_alias
	.size		__nv_reservedSMEM_offset_0_alias, 0, 64
	.other		__nv_reservedSMEM_offset_0_alias,@"STO_CUDA_RESERVED_SHARED STV_DEFAULT"
__nv_reservedSMEM_offset_0_alias:
	.zero		0
.nv.shared.reserved.0:
	.zero		64
	.weak		__nv_reservedSMEM_allocation_phase
	.type		__nv_reservedSMEM_allocation_phase,@object
	.size		__nv_reservedSMEM_allocation_phase,(.L_0 - __nv_reservedSMEM_allocation_phase)
__nv_reservedSMEM_allocation_phase:
	.zero		1
.L_0:
	.zero		7
	.weak		__nv_reservedSMEM_devtool_atexit_pc
	.type		__nv_reservedSMEM_devtool_atexit_pc,@object
	.size		__nv_reservedSMEM_devtool_atexit_pc,(__nv_reservedSMEM_allocation_mask - __nv_reservedSMEM_devtool_atexit_pc)
__nv_reservedSMEM_devtool_atexit_pc:
	.zero		8
	.weak		__nv_reservedSMEM_allocation_mask
	.type		__nv_reservedSMEM_allocation_mask,@object
	.size		__nv_reservedSMEM_allocation_mask,(.L_2 - __nv_reservedSMEM_allocation_mask)
__nv_reservedSMEM_allocation_mask:
	.zero		4
.L_2:


//--------------------- .nv.constant0.gluon_tcgen05 --------------------------
	.section	.nv.constant0.gluon_tcgen05,"a",@progbits
	.sectionflags	@""
	.align	4
.nv.constant0.gluon_tcgen05:
	.zero		976


//--------------------- SYMBOLS --------------------------

	.type		.nv.reservedSmem.offset0,@object
	.size		.nv.reservedSmem.offset0,0x4
	.type		.nv.reservedSmem.cap,@object
	.size		.nv.reservedSmem.cap,0x4
